//
// Generated by NVIDIA NVVM Compiler
//
// Compiler Build ID: CL-36424714
// Cuda compilation tools, release 13.0, V13.0.88
// Based on NVVM 20.0.0
//

.version 9.0
.target sm_100
.address_size 64

.func  (.param .b32 func_retval0) _Z16sphere_collisionPfS_S_S_S_
(
	.param .b64 _Z16sphere_collisionPfS_S_S_S__param_0,
	.param .b64 _Z16sphere_collisionPfS_S_S_S__param_1,
	.param .b64 _Z16sphere_collisionPfS_S_S_S__param_2,
	.param .b64 _Z16sphere_collisionPfS_S_S_S__param_3,
	.param .b64 _Z16sphere_collisionPfS_S_S_S__param_4
)
;
.func  (.param .b32 func_retval0) _Z15plane_collisionPfS_S_S_S_
(
	.param .b64 _Z15plane_collisionPfS_S_S_S__param_0,
	.param .b64 _Z15plane_collisionPfS_S_S_S__param_1,
	.param .b64 _Z15plane_collisionPfS_S_S_S__param_2,
	.param .b64 _Z15plane_collisionPfS_S_S_S__param_3,
	.param .b64 _Z15plane_collisionPfS_S_S_S__param_4
)
;
.func  (.param .b32 func_retval0) _Z18triangle_collisionPfS_S_S_S_
(
	.param .b64 _Z18triangle_collisionPfS_S_S_S__param_0,
	.param .b64 _Z18triangle_collisionPfS_S_S_S__param_1,
	.param .b64 _Z18triangle_collisionPfS_S_S_S__param_2,
	.param .b64 _Z18triangle_collisionPfS_S_S_S__param_3,
	.param .b64 _Z18triangle_collisionPfS_S_S_S__param_4
)
;
.global .align 8 .u64 collision_functions[3] = {_Z16sphere_collisionPfS_S_S_S_, _Z15plane_collisionPfS_S_S_S_, _Z18triangle_collisionPfS_S_S_S_};

.func  (.param .b32 func_retval0) _Z16sphere_collisionPfS_S_S_S_(
	.param .b64 _Z16sphere_collisionPfS_S_S_S__param_0,
	.param .b64 _Z16sphere_collisionPfS_S_S_S__param_1,
	.param .b64 _Z16sphere_collisionPfS_S_S_S__param_2,
	.param .b64 _Z16sphere_collisionPfS_S_S_S__param_3,
	.param .b64 _Z16sphere_collisionPfS_S_S_S__param_4
)
{
	.reg .pred 	%p<10>;
	.reg .b32 	%f<58>;
	.reg .b64 	%rd<6>;
	.reg .b64 	%fd<5>;

	ld.param.u64 	%rd1, [_Z16sphere_collisionPfS_S_S_S__param_0];
	ld.param.u64 	%rd2, [_Z16sphere_collisionPfS_S_S_S__param_1];
	ld.param.u64 	%rd3, [_Z16sphere_collisionPfS_S_S_S__param_2];
	ld.param.u64 	%rd4, [_Z16sphere_collisionPfS_S_S_S__param_3];
	ld.param.u64 	%rd5, [_Z16sphere_collisionPfS_S_S_S__param_4];
	ld.f32 	%f10, [%rd3+24];
	ld.f32 	%f1, [%rd1];
	ld.f32 	%f11, [%rd3+12];
	sub.f32 	%f12, %f1, %f11;
	ld.f32 	%f13, [%rd1+4];
	ld.f32 	%f14, [%rd3+16];
	sub.f32 	%f15, %f13, %f14;
	ld.f32 	%f16, [%rd1+8];
	ld.f32 	%f17, [%rd3+20];
	sub.f32 	%f18, %f16, %f17;
	ld.f32 	%f2, [%rd2];
	ld.f32 	%f19, [%rd2+4];
	mul.f32 	%f20, %f19, %f15;
	fma.rn.f32 	%f21, %f2, %f12, %f20;
	ld.f32 	%f22, [%rd2+8];
	fma.rn.f32 	%f23, %f22, %f18, %f21;
	fma.rn.f32 	%f24, %f12, %f12, 0f00000000;
	fma.rn.f32 	%f25, %f15, %f15, %f24;
	fma.rn.f32 	%f26, %f18, %f18, %f25;
	mul.f32 	%f27, %f10, %f10;
	sub.f32 	%f28, %f27, %f26;
	fma.rn.f32 	%f3, %f23, %f23, %f28;
	sqrt.rn.f32 	%f29, %f3;
	sub.f32 	%f56, %f29, %f23;
	neg.f32 	%f30, %f23;
	sub.f32 	%f5, %f30, %f29;
	setp.lt.f32 	%p1, %f3, 0f00000000;
	mov.f32 	%f57, 0f4CBEBC20;
	@%p1 bra 	$L__BB0_9;
	setp.lt.f32 	%p2, %f56, 0f00000000;
	setp.lt.f32 	%p3, %f5, 0f00000000;
	and.pred  	%p4, %p2, %p3;
	@%p4 bra 	$L__BB0_9;
	cvt.f64.f32 	%fd1, %f3;
	setp.lt.f64 	%p5, %fd1, 0d3F50624DD2F1A9FC;
	@%p5 bra 	$L__BB0_7;
	cvt.f64.f32 	%fd2, %f56;
	setp.geu.f64 	%p6, %fd2, 0d3F50624DD2F1A9FC;
	@%p6 bra 	$L__BB0_5;
	cvt.f64.f32 	%fd4, %f5;
	setp.lt.f64 	%p8, %fd4, 0d3F50624DD2F1A9FC;
	mov.f32 	%f56, %f5;
	@%p8 bra 	$L__BB0_9;
	bra.uni 	$L__BB0_7;
$L__BB0_5:
	cvt.f64.f32 	%fd3, %f5;
	setp.lt.f64 	%p7, %fd3, 0d3F50624DD2F1A9FC;
	@%p7 bra 	$L__BB0_7;
	min.f32 	%f56, %f56, %f5;
$L__BB0_7:
	setp.geu.f32 	%p9, %f56, 0f4CBEBC20;
	mov.f32 	%f57, %f56;
	@%p9 bra 	$L__BB0_9;
	fma.rn.f32 	%f33, %f56, %f2, %f1;
	st.f32 	[%rd4], %f33;
	ld.f32 	%f34, [%rd2+4];
	ld.f32 	%f35, [%rd1+4];
	fma.rn.f32 	%f36, %f56, %f34, %f35;
	st.f32 	[%rd4+4], %f36;
	ld.f32 	%f37, [%rd2+8];
	ld.f32 	%f38, [%rd1+8];
	fma.rn.f32 	%f39, %f56, %f37, %f38;
	st.f32 	[%rd4+8], %f39;
	ld.f32 	%f40, [%rd3+12];
	sub.f32 	%f41, %f33, %f40;
	st.f32 	[%rd5], %f41;
	ld.f32 	%f42, [%rd4+4];
	ld.f32 	%f43, [%rd3+16];
	sub.f32 	%f44, %f42, %f43;
	st.f32 	[%rd5+4], %f44;
	ld.f32 	%f45, [%rd4+8];
	ld.f32 	%f46, [%rd3+20];
	sub.f32 	%f47, %f45, %f46;
	fma.rn.f32 	%f48, %f41, %f41, 0f00000000;
	fma.rn.f32 	%f49, %f44, %f44, %f48;
	fma.rn.f32 	%f50, %f47, %f47, %f49;
	sqrt.rn.f32 	%f51, %f50;
	div.rn.f32 	%f52, %f41, %f51;
	st.f32 	[%rd5], %f52;
	div.rn.f32 	%f53, %f44, %f51;
	st.f32 	[%rd5+4], %f53;
	div.rn.f32 	%f54, %f47, %f51;
	st.f32 	[%rd5+8], %f54;
	mov.f32 	%f57, %f56;
$L__BB0_9:
	st.param.f32 	[func_retval0], %f57;
	ret;

}
.func  (.param .b32 func_retval0) _Z15plane_collisionPfS_S_S_S_(
	.param .b64 _Z15plane_collisionPfS_S_S_S__param_0,
	.param .b64 _Z15plane_collisionPfS_S_S_S__param_1,
	.param .b64 _Z15plane_collisionPfS_S_S_S__param_2,
	.param .b64 _Z15plane_collisionPfS_S_S_S__param_3,
	.param .b64 _Z15plane_collisionPfS_S_S_S__param_4
)
{
	.reg .pred 	%p<3>;
	.reg .b32 	%f<38>;
	.reg .b64 	%rd<6>;
	.reg .b64 	%fd<3>;

	ld.param.u64 	%rd1, [_Z15plane_collisionPfS_S_S_S__param_0];
	ld.param.u64 	%rd2, [_Z15plane_collisionPfS_S_S_S__param_1];
	ld.param.u64 	%rd3, [_Z15plane_collisionPfS_S_S_S__param_2];
	ld.param.u64 	%rd4, [_Z15plane_collisionPfS_S_S_S__param_3];
	ld.param.u64 	%rd5, [_Z15plane_collisionPfS_S_S_S__param_4];
	ld.f32 	%f1, [%rd2];
	ld.f32 	%f2, [%rd3+24];
	ld.f32 	%f9, [%rd2+4];
	ld.f32 	%f3, [%rd3+28];
	mul.f32 	%f10, %f9, %f3;
	fma.rn.f32 	%f11, %f1, %f2, %f10;
	ld.f32 	%f12, [%rd2+8];
	ld.f32 	%f4, [%rd3+32];
	fma.rn.f32 	%f5, %f12, %f4, %f11;
	abs.f32 	%f13, %f5;
	cvt.f64.f32 	%fd1, %f13;
	setp.lt.f64 	%p1, %fd1, 0d3F50624DD2F1A9FC;
	mov.f32 	%f37, 0f4CBEBC20;
	@%p1 bra 	$L__BB1_2;
	ld.f32 	%f14, [%rd3+12];
	ld.f32 	%f15, [%rd1];
	sub.f32 	%f16, %f14, %f15;
	ld.f32 	%f17, [%rd3+16];
	ld.f32 	%f18, [%rd1+4];
	sub.f32 	%f19, %f17, %f18;
	ld.f32 	%f20, [%rd3+20];
	ld.f32 	%f21, [%rd1+8];
	sub.f32 	%f22, %f20, %f21;
	mul.f32 	%f23, %f19, %f3;
	fma.rn.f32 	%f24, %f16, %f2, %f23;
	fma.rn.f32 	%f25, %f22, %f4, %f24;
	div.rn.f32 	%f26, %f25, %f5;
	fma.rn.f32 	%f27, %f26, %f1, %f15;
	st.f32 	[%rd4], %f27;
	ld.f32 	%f28, [%rd2+4];
	ld.f32 	%f29, [%rd1+4];
	fma.rn.f32 	%f30, %f26, %f28, %f29;
	st.f32 	[%rd4+4], %f30;
	ld.f32 	%f31, [%rd2+8];
	ld.f32 	%f32, [%rd1+8];
	fma.rn.f32 	%f33, %f26, %f31, %f32;
	st.f32 	[%rd4+8], %f33;
	ld.f32 	%f34, [%rd3+24];
	st.f32 	[%rd5], %f34;
	ld.f32 	%f35, [%rd3+28];
	st.f32 	[%rd5+4], %f35;
	ld.f32 	%f36, [%rd3+32];
	st.f32 	[%rd5+8], %f36;
	cvt.f64.f32 	%fd2, %f26;
	setp.gt.f64 	%p2, %fd2, 0d3F50624DD2F1A9FC;
	selp.f32 	%f37, %f26, 0f4CBEBC20, %p2;
$L__BB1_2:
	st.param.f32 	[func_retval0], %f37;
	ret;

}
.func  (.param .b32 func_retval0) _Z18triangle_collisionPfS_S_S_S_(
	.param .b64 _Z18triangle_collisionPfS_S_S_S__param_0,
	.param .b64 _Z18triangle_collisionPfS_S_S_S__param_1,
	.param .b64 _Z18triangle_collisionPfS_S_S_S__param_2,
	.param .b64 _Z18triangle_collisionPfS_S_S_S__param_3,
	.param .b64 _Z18triangle_collisionPfS_S_S_S__param_4
)
{
	.reg .pred 	%p<11>;
	.reg .b32 	%f<150>;
	.reg .b64 	%rd<6>;
	.reg .b64 	%fd<11>;

	ld.param.u64 	%rd1, [_Z18triangle_collisionPfS_S_S_S__param_0];
	ld.param.u64 	%rd2, [_Z18triangle_collisionPfS_S_S_S__param_1];
	ld.param.u64 	%rd3, [_Z18triangle_collisionPfS_S_S_S__param_2];
	ld.param.u64 	%rd4, [_Z18triangle_collisionPfS_S_S_S__param_3];
	ld.param.u64 	%rd5, [_Z18triangle_collisionPfS_S_S_S__param_4];
	ld.f32 	%f9, [%rd3+24];
	ld.f32 	%f10, [%rd3+12];
	sub.f32 	%f11, %f9, %f10;
	ld.f32 	%f12, [%rd3+28];
	ld.f32 	%f13, [%rd3+16];
	sub.f32 	%f14, %f12, %f13;
	ld.f32 	%f15, [%rd3+32];
	ld.f32 	%f16, [%rd3+20];
	sub.f32 	%f17, %f15, %f16;
	ld.f32 	%f18, [%rd3+36];
	sub.f32 	%f19, %f18, %f10;
	ld.f32 	%f20, [%rd3+40];
	sub.f32 	%f21, %f20, %f13;
	ld.f32 	%f22, [%rd3+44];
	sub.f32 	%f23, %f22, %f16;
	mul.f32 	%f24, %f14, %f23;
	mul.f32 	%f25, %f17, %f21;
	sub.f32 	%f26, %f24, %f25;
	mul.f32 	%f27, %f17, %f19;
	mul.f32 	%f28, %f11, %f23;
	sub.f32 	%f29, %f27, %f28;
	mul.f32 	%f30, %f11, %f21;
	mul.f32 	%f31, %f14, %f19;
	sub.f32 	%f32, %f30, %f31;
	fma.rn.f32 	%f33, %f26, %f26, 0f00000000;
	fma.rn.f32 	%f34, %f29, %f29, %f33;
	fma.rn.f32 	%f35, %f32, %f32, %f34;
	sqrt.rn.f32 	%f36, %f35;
	div.rn.f32 	%f1, %f26, %f36;
	st.f32 	[%rd5], %f1;
	div.rn.f32 	%f2, %f29, %f36;
	st.f32 	[%rd5+4], %f2;
	div.rn.f32 	%f3, %f32, %f36;
	st.f32 	[%rd5+8], %f3;
	ld.f32 	%f4, [%rd2];
	ld.f32 	%f37, [%rd2+4];
	mul.f32 	%f38, %f37, %f2;
	fma.rn.f32 	%f39, %f4, %f1, %f38;
	ld.f32 	%f40, [%rd2+8];
	fma.rn.f32 	%f5, %f40, %f3, %f39;
	abs.f32 	%f41, %f5;
	cvt.f64.f32 	%fd1, %f41;
	setp.lt.f64 	%p1, %fd1, 0d3F50624DD2F1A9FC;
	@%p1 bra 	$L__BB2_4;
	ld.f32 	%f42, [%rd3+20];
	ld.f32 	%f43, [%rd3+16];
	ld.f32 	%f44, [%rd3+12];
	ld.f32 	%f45, [%rd1];
	sub.f32 	%f46, %f44, %f45;
	ld.f32 	%f47, [%rd1+4];
	sub.f32 	%f48, %f43, %f47;
	ld.f32 	%f49, [%rd1+8];
	sub.f32 	%f50, %f42, %f49;
	mul.f32 	%f51, %f48, %f2;
	fma.rn.f32 	%f52, %f46, %f1, %f51;
	fma.rn.f32 	%f53, %f50, %f3, %f52;
	div.rn.f32 	%f149, %f53, %f5;
	fma.rn.f32 	%f54, %f149, %f4, %f45;
	st.f32 	[%rd4], %f54;
	ld.f32 	%f55, [%rd2+4];
	ld.f32 	%f56, [%rd1+4];
	fma.rn.f32 	%f57, %f149, %f55, %f56;
	st.f32 	[%rd4+4], %f57;
	ld.f32 	%f58, [%rd2+8];
	ld.f32 	%f59, [%rd1+8];
	fma.rn.f32 	%f60, %f149, %f58, %f59;
	st.f32 	[%rd4+8], %f60;
	st.f32 	[%rd5], %f1;
	st.f32 	[%rd5+4], %f2;
	st.f32 	[%rd5+8], %f3;
	cvt.f64.f32 	%fd2, %f149;
	setp.leu.f64 	%p2, %fd2, 0d3F50624DD2F1A9FC;
	setp.geu.f32 	%p3, %f149, 0f4CBEBC20;
	or.pred  	%p4, %p2, %p3;
	@%p4 bra 	$L__BB2_4;
	ld.f32 	%f61, [%rd3+24];
	ld.f32 	%f62, [%rd3+12];
	sub.f32 	%f63, %f61, %f62;
	ld.f32 	%f64, [%rd3+28];
	ld.f32 	%f65, [%rd3+16];
	sub.f32 	%f66, %f64, %f65;
	ld.f32 	%f67, [%rd3+32];
	ld.f32 	%f68, [%rd3+20];
	sub.f32 	%f69, %f67, %f68;
	ld.f32 	%f70, [%rd3+36];
	sub.f32 	%f71, %f70, %f62;
	ld.f32 	%f72, [%rd3+40];
	sub.f32 	%f73, %f72, %f65;
	ld.f32 	%f74, [%rd3+44];
	sub.f32 	%f75, %f74, %f68;
	mul.f32 	%f76, %f66, %f75;
	mul.f32 	%f77, %f69, %f73;
	sub.f32 	%f78, %f76, %f77;
	mul.f32 	%f79, %f69, %f71;
	mul.f32 	%f80, %f63, %f75;
	sub.f32 	%f81, %f79, %f80;
	mul.f32 	%f82, %f63, %f73;
	mul.f32 	%f83, %f66, %f71;
	sub.f32 	%f84, %f82, %f83;
	fma.rn.f32 	%f85, %f78, %f78, 0f00000000;
	fma.rn.f32 	%f86, %f81, %f81, %f85;
	fma.rn.f32 	%f87, %f84, %f84, %f86;
	sqrt.rn.f32 	%f88, %f87;
	mul.f32 	%f89, %f88, 0f3F000000;
	ld.f32 	%f90, [%rd4];
	sub.f32 	%f91, %f61, %f90;
	ld.f32 	%f92, [%rd4+4];
	sub.f32 	%f93, %f64, %f92;
	ld.f32 	%f94, [%rd4+8];
	sub.f32 	%f95, %f67, %f94;
	sub.f32 	%f96, %f70, %f90;
	sub.f32 	%f97, %f72, %f92;
	sub.f32 	%f98, %f74, %f94;
	mul.f32 	%f99, %f93, %f98;
	mul.f32 	%f100, %f95, %f97;
	sub.f32 	%f101, %f99, %f100;
	mul.f32 	%f102, %f95, %f96;
	mul.f32 	%f103, %f91, %f98;
	sub.f32 	%f104, %f102, %f103;
	mul.f32 	%f105, %f91, %f97;
	mul.f32 	%f106, %f93, %f96;
	sub.f32 	%f107, %f105, %f106;
	fma.rn.f32 	%f108, %f101, %f101, 0f00000000;
	fma.rn.f32 	%f109, %f104, %f104, %f108;
	fma.rn.f32 	%f110, %f107, %f107, %f109;
	sqrt.rn.f32 	%f111, %f110;
	mul.f32 	%f112, %f111, 0f3F000000;
	div.rn.f32 	%f113, %f112, %f89;
	sub.f32 	%f114, %f62, %f90;
	sub.f32 	%f115, %f65, %f92;
	sub.f32 	%f116, %f68, %f94;
	mul.f32 	%f117, %f115, %f98;
	mul.f32 	%f118, %f116, %f97;
	sub.f32 	%f119, %f117, %f118;
	mul.f32 	%f120, %f116, %f96;
	mul.f32 	%f121, %f114, %f98;
	sub.f32 	%f122, %f120, %f121;
	mul.f32 	%f123, %f114, %f97;
	mul.f32 	%f124, %f115, %f96;
	sub.f32 	%f125, %f123, %f124;
	fma.rn.f32 	%f126, %f119, %f119, 0f00000000;
	fma.rn.f32 	%f127, %f122, %f122, %f126;
	fma.rn.f32 	%f128, %f125, %f125, %f127;
	sqrt.rn.f32 	%f129, %f128;
	mul.f32 	%f130, %f129, 0f3F000000;
	div.rn.f32 	%f131, %f130, %f89;
	mul.f32 	%f132, %f115, %f95;
	mul.f32 	%f133, %f116, %f93;
	sub.f32 	%f134, %f132, %f133;
	mul.f32 	%f135, %f116, %f91;
	mul.f32 	%f136, %f114, %f95;
	sub.f32 	%f137, %f135, %f136;
	mul.f32 	%f138, %f114, %f93;
	mul.f32 	%f139, %f115, %f91;
	sub.f32 	%f140, %f138, %f139;
	fma.rn.f32 	%f141, %f134, %f134, 0f00000000;
	fma.rn.f32 	%f142, %f137, %f137, %f141;
	fma.rn.f32 	%f143, %f140, %f140, %f142;
	sqrt.rn.f32 	%f144, %f143;
	mul.f32 	%f145, %f144, 0f3F000000;
	div.rn.f32 	%f146, %f145, %f89;
	add.f32 	%f147, %f113, %f131;
	add.f32 	%f7, %f147, %f146;
	cvt.f64.f32 	%fd3, %f113;
	setp.leu.f64 	%p5, %fd3, 0dBF50624DD2F1A9FC;
	cvt.f64.f32 	%fd4, %f131;
	setp.leu.f64 	%p6, %fd4, 0dBF50624DD2F1A9FC;
	or.pred  	%p7, %p5, %p6;
	cvt.f64.f32 	%fd6, %f146;
	setp.leu.f64 	%p8, %fd6, 0dBF50624DD2F1A9FC;
	or.pred  	%p9, %p7, %p8;
	@%p9 bra 	$L__BB2_4;
	cvt.f64.f32 	%fd8, %f7;
	add.f64 	%fd9, %fd8, 0dBFF0000000000000;
	abs.f64 	%fd10, %fd9;
	setp.lt.f64 	%p10, %fd10, 0d3F50624DD2F1A9FC;
	@%p10 bra 	$L__BB2_5;
$L__BB2_4:
	mov.f32 	%f149, 0f4CBEBC20;
$L__BB2_5:
	st.param.f32 	[func_retval0], %f149;
	ret;

}
	// .globl	_Z12find_closestPfS_iS_iiiS_S_S_S_
.visible .entry _Z12find_closestPfS_iS_iiiS_S_S_S_(
	.param .u64 .ptr .align 1 _Z12find_closestPfS_iS_iiiS_S_S_S__param_0,
	.param .u64 .ptr .align 1 _Z12find_closestPfS_iS_iiiS_S_S_S__param_1,
	.param .u32 _Z12find_closestPfS_iS_iiiS_S_S_S__param_2,
	.param .u64 .ptr .align 1 _Z12find_closestPfS_iS_iiiS_S_S_S__param_3,
	.param .u32 _Z12find_closestPfS_iS_iiiS_S_S_S__param_4,
	.param .u32 _Z12find_closestPfS_iS_iiiS_S_S_S__param_5,
	.param .u32 _Z12find_closestPfS_iS_iiiS_S_S_S__param_6,
	.param .u64 .ptr .align 1 _Z12find_closestPfS_iS_iiiS_S_S_S__param_7,
	.param .u64 .ptr .align 1 _Z12find_closestPfS_iS_iiiS_S_S_S__param_8,
	.param .u64 .ptr .align 1 _Z12find_closestPfS_iS_iiiS_S_S_S__param_9,
	.param .u64 .ptr .align 1 _Z12find_closestPfS_iS_iiiS_S_S_S__param_10
)
{
	.local .align 4 .b8 	__local_depot3[24];
	.reg .b64 	%SP;
	.reg .b64 	%SPL;
	.reg .pred 	%p<10>;
	.reg .b32 	%r<38>;
	.reg .b32 	%f<37>;
	.reg .b64 	%rd<53>;

	mov.u64 	%SPL, __local_depot3;
	cvta.local.u64 	%SP, %SPL;
	ld.param.u32 	%r16, [_Z12find_closestPfS_iS_iiiS_S_S_S__param_2];
	ld.param.u64 	%rd14, [_Z12find_closestPfS_iS_iiiS_S_S_S__param_3];
	ld.param.u32 	%r19, [_Z12find_closestPfS_iS_iiiS_S_S_S__param_4];
	ld.param.u32 	%r17, [_Z12find_closestPfS_iS_iiiS_S_S_S__param_5];
	ld.param.u32 	%r18, [_Z12find_closestPfS_iS_iiiS_S_S_S__param_6];
	ld.param.u64 	%rd16, [_Z12find_closestPfS_iS_iiiS_S_S_S__param_8];
	ld.param.u64 	%rd17, [_Z12find_closestPfS_iS_iiiS_S_S_S__param_9];
	cvta.to.global.u64 	%rd1, %rd14;
	add.u64 	%rd2, %SPL, 0;
	add.u64 	%rd3, %SPL, 12;
	mov.u32 	%r21, %tid.x;
	mov.u32 	%r22, %ctaid.x;
	mov.u32 	%r1, %ntid.x;
	mad.lo.s32 	%r2, %r22, %r1, %r21;
	mov.u32 	%r23, %tid.y;
	mov.u32 	%r24, %ctaid.y;
	mov.u32 	%r25, %ntid.y;
	mad.lo.s32 	%r26, %r24, %r25, %r23;
	max.s32 	%r27, %r2, %r26;
	setp.gt.s32 	%p1, %r27, %r19;
	@%p1 bra 	$L__BB3_12;
	mov.u32 	%r28, %nctaid.x;
	mul.lo.s32 	%r29, %r28, %r1;
	mad.lo.s32 	%r4, %r29, %r26, %r2;
	setp.lt.s32 	%p2, %r17, 1;
	@%p2 bra 	$L__BB3_12;
	ld.param.u64 	%rd52, [_Z12find_closestPfS_iS_iiiS_S_S_S__param_10];
	ld.param.u64 	%rd51, [_Z12find_closestPfS_iS_iiiS_S_S_S__param_7];
	ld.param.u64 	%rd50, [_Z12find_closestPfS_iS_iiiS_S_S_S__param_1];
	ld.param.u64 	%rd49, [_Z12find_closestPfS_iS_iiiS_S_S_S__param_0];
	mul.lo.s32 	%r31, %r4, 3;
	mul.wide.s32 	%rd21, %r31, 4;
	add.s64 	%rd4, %rd49, %rd21;
	add.s64 	%rd5, %rd50, %rd21;
	cvta.to.global.u64 	%rd22, %rd16;
	cvta.to.global.u64 	%rd23, %rd17;
	cvta.to.global.u64 	%rd24, %rd52;
	mul.wide.s32 	%rd25, %r16, 8;
	mov.u64 	%rd26, collision_functions;
	add.s64 	%rd6, %rd26, %rd25;
	cvta.to.global.u64 	%rd27, %rd51;
	mul.wide.s32 	%rd28, %r4, 4;
	add.s64 	%rd7, %rd27, %rd28;
	setp.eq.s32 	%p3, %r17, 1;
	add.s64 	%rd8, %rd22, %rd21;
	add.s64 	%rd9, %rd23, %rd21;
	add.s64 	%rd10, %rd24, %rd21;
	mov.b32 	%r37, 0;
	@%p3 bra 	$L__BB3_9;
	and.b32  	%r37, %r17, 2147483646;
	neg.s32 	%r36, %r37;
	shl.b32 	%r7, %r18, 1;
	mov.b32 	%r34, 0;
	mov.u32 	%r35, %r18;
$L__BB3_4:
	mul.wide.s32 	%rd29, %r34, 4;
	add.s64 	%rd11, %rd14, %rd29;
	ld.global.u64 	%rd30, [%rd6];
	add.u64 	%rd31, %SP, 0;
	add.u64 	%rd32, %SP, 12;
	{ // callseq 0, 0
	.param .b64 param0;
	st.param.b64 	[param0], %rd4;
	.param .b64 param1;
	st.param.b64 	[param1], %rd5;
	.param .b64 param2;
	st.param.b64 	[param2], %rd11;
	.param .b64 param3;
	st.param.b64 	[param3], %rd31;
	.param .b64 param4;
	st.param.b64 	[param4], %rd32;
	.param .b32 retval0;
	prototype_0 : .callprototype (.param .b32 _) _ (.param .b64 _, .param .b64 _, .param .b64 _, .param .b64 _, .param .b64 _);
	call (retval0), 
	%rd30, 
	(
	param0, 
	param1, 
	param2, 
	param3, 
	param4
	)
	, prototype_0;
	ld.param.f32 	%f4, [retval0];
	} // callseq 0
	ld.global.f32 	%f5, [%rd7];
	setp.geu.f32 	%p4, %f4, %f5;
	@%p4 bra 	$L__BB3_6;
	st.global.f32 	[%rd7], %f4;
	ld.local.f32 	%f6, [%rd2];
	st.global.f32 	[%rd8], %f6;
	ld.local.f32 	%f7, [%rd2+4];
	st.global.f32 	[%rd8+4], %f7;
	ld.local.f32 	%f8, [%rd2+8];
	st.global.f32 	[%rd8+8], %f8;
	ld.local.f32 	%f9, [%rd3];
	st.global.f32 	[%rd9], %f9;
	ld.local.f32 	%f10, [%rd3+4];
	st.global.f32 	[%rd9+4], %f10;
	ld.local.f32 	%f11, [%rd3+8];
	st.global.f32 	[%rd9+8], %f11;
	mul.wide.s32 	%rd33, %r34, 4;
	add.s64 	%rd34, %rd1, %rd33;
	ld.global.f32 	%f12, [%rd34];
	st.global.f32 	[%rd10], %f12;
	ld.global.f32 	%f13, [%rd34+4];
	st.global.f32 	[%rd10+4], %f13;
	ld.global.f32 	%f14, [%rd34+8];
	st.global.f32 	[%rd10+8], %f14;
$L__BB3_6:
	mul.wide.s32 	%rd35, %r18, 4;
	add.s64 	%rd36, %rd11, %rd35;
	ld.global.u64 	%rd37, [%rd6];
	add.u64 	%rd38, %SP, 0;
	add.u64 	%rd39, %SP, 12;
	{ // callseq 1, 0
	.param .b64 param0;
	st.param.b64 	[param0], %rd4;
	.param .b64 param1;
	st.param.b64 	[param1], %rd5;
	.param .b64 param2;
	st.param.b64 	[param2], %rd36;
	.param .b64 param3;
	st.param.b64 	[param3], %rd38;
	.param .b64 param4;
	st.param.b64 	[param4], %rd39;
	.param .b32 retval0;
	prototype_1 : .callprototype (.param .b32 _) _ (.param .b64 _, .param .b64 _, .param .b64 _, .param .b64 _, .param .b64 _);
	call (retval0), 
	%rd37, 
	(
	param0, 
	param1, 
	param2, 
	param3, 
	param4
	)
	, prototype_1;
	ld.param.f32 	%f15, [retval0];
	} // callseq 1
	ld.global.f32 	%f16, [%rd7];
	setp.geu.f32 	%p5, %f15, %f16;
	@%p5 bra 	$L__BB3_8;
	st.global.f32 	[%rd7], %f15;
	ld.local.f32 	%f17, [%rd2];
	st.global.f32 	[%rd8], %f17;
	ld.local.f32 	%f18, [%rd2+4];
	st.global.f32 	[%rd8+4], %f18;
	ld.local.f32 	%f19, [%rd2+8];
	st.global.f32 	[%rd8+8], %f19;
	ld.local.f32 	%f20, [%rd3];
	st.global.f32 	[%rd9], %f20;
	ld.local.f32 	%f21, [%rd3+4];
	st.global.f32 	[%rd9+4], %f21;
	ld.local.f32 	%f22, [%rd3+8];
	st.global.f32 	[%rd9+8], %f22;
	mul.wide.s32 	%rd40, %r35, 4;
	add.s64 	%rd41, %rd1, %rd40;
	ld.global.f32 	%f23, [%rd41];
	st.global.f32 	[%rd10], %f23;
	ld.global.f32 	%f24, [%rd41+4];
	st.global.f32 	[%rd10+4], %f24;
	ld.global.f32 	%f25, [%rd41+8];
	st.global.f32 	[%rd10+8], %f25;
$L__BB3_8:
	add.s32 	%r36, %r36, 2;
	add.s32 	%r35, %r35, %r7;
	add.s32 	%r34, %r34, %r7;
	setp.ne.s32 	%p6, %r36, 0;
	@%p6 bra 	$L__BB3_4;
$L__BB3_9:
	and.b32  	%r33, %r17, 1;
	setp.eq.b32 	%p7, %r33, 1;
	not.pred 	%p8, %p7;
	@%p8 bra 	$L__BB3_12;
	mul.lo.s32 	%r15, %r37, %r18;
	mul.wide.s32 	%rd42, %r15, 4;
	add.s64 	%rd43, %rd14, %rd42;
	ld.global.u64 	%rd44, [%rd6];
	add.u64 	%rd45, %SP, 0;
	add.u64 	%rd46, %SP, 12;
	{ // callseq 2, 0
	.param .b64 param0;
	st.param.b64 	[param0], %rd4;
	.param .b64 param1;
	st.param.b64 	[param1], %rd5;
	.param .b64 param2;
	st.param.b64 	[param2], %rd43;
	.param .b64 param3;
	st.param.b64 	[param3], %rd45;
	.param .b64 param4;
	st.param.b64 	[param4], %rd46;
	.param .b32 retval0;
	prototype_2 : .callprototype (.param .b32 _) _ (.param .b64 _, .param .b64 _, .param .b64 _, .param .b64 _, .param .b64 _);
	call (retval0), 
	%rd44, 
	(
	param0, 
	param1, 
	param2, 
	param3, 
	param4
	)
	, prototype_2;
	ld.param.f32 	%f26, [retval0];
	} // callseq 2
	ld.global.f32 	%f27, [%rd7];
	setp.geu.f32 	%p9, %f26, %f27;
	@%p9 bra 	$L__BB3_12;
	st.global.f32 	[%rd7], %f26;
	ld.local.f32 	%f28, [%rd2];
	st.global.f32 	[%rd8], %f28;
	ld.local.f32 	%f29, [%rd2+4];
	st.global.f32 	[%rd8+4], %f29;
	ld.local.f32 	%f30, [%rd2+8];
	st.global.f32 	[%rd8+8], %f30;
	ld.local.f32 	%f31, [%rd3];
	st.global.f32 	[%rd9], %f31;
	ld.local.f32 	%f32, [%rd3+4];
	st.global.f32 	[%rd9+4], %f32;
	ld.local.f32 	%f33, [%rd3+8];
	st.global.f32 	[%rd9+8], %f33;
	add.s64 	%rd48, %rd1, %rd42;
	ld.global.f32 	%f34, [%rd48];
	st.global.f32 	[%rd10], %f34;
	ld.global.f32 	%f35, [%rd48+4];
	st.global.f32 	[%rd10+4], %f35;
	ld.global.f32 	%f36, [%rd48+8];
	st.global.f32 	[%rd10+8], %f36;
$L__BB3_12:
	ret;

}
	// .globl	_Z17find_ray_to_lightiPfS_S_S_
.visible .entry _Z17find_ray_to_lightiPfS_S_S_(
	.param .u32 _Z17find_ray_to_lightiPfS_S_S__param_0,
	.param .u64 .ptr .align 1 _Z17find_ray_to_lightiPfS_S_S__param_1,
	.param .u64 .ptr .align 1 _Z17find_ray_to_lightiPfS_S_S__param_2,
	.param .u64 .ptr .align 1 _Z17find_ray_to_lightiPfS_S_S__param_3,
	.param .u64 .ptr .align 1 _Z17find_ray_to_lightiPfS_S_S__param_4
)
{
	.reg .pred 	%p<2>;
	.reg .b32 	%r<17>;
	.reg .b32 	%f<24>;
	.reg .b64 	%rd<14>;

	ld.param.u32 	%r4, [_Z17find_ray_to_lightiPfS_S_S__param_0];
	ld.param.u64 	%rd1, [_Z17find_ray_to_lightiPfS_S_S__param_1];
	ld.param.u64 	%rd2, [_Z17find_ray_to_lightiPfS_S_S__param_2];
	ld.param.u64 	%rd3, [_Z17find_ray_to_lightiPfS_S_S__param_3];
	ld.param.u64 	%rd4, [_Z17find_ray_to_lightiPfS_S_S__param_4];
	mov.u32 	%r6, %tid.x;
	mov.u32 	%r7, %ctaid.x;
	mov.u32 	%r1, %ntid.x;
	mad.lo.s32 	%r2, %r7, %r1, %r6;
	mov.u32 	%r8, %tid.y;
	mov.u32 	%r9, %ctaid.y;
	mov.u32 	%r10, %ntid.y;
	mad.lo.s32 	%r11, %r9, %r10, %r8;
	max.s32 	%r12, %r2, %r11;
	setp.gt.s32 	%p1, %r12, %r4;
	@%p1 bra 	$L__BB4_2;
	cvta.to.global.u64 	%rd5, %rd4;
	cvta.to.global.u64 	%rd6, %rd1;
	cvta.to.global.u64 	%rd7, %rd3;
	mov.u32 	%r13, %nctaid.x;
	mul.lo.s32 	%r14, %r13, %r1;
	mad.lo.s32 	%r15, %r14, %r11, %r2;
	mul.lo.s32 	%r16, %r15, 3;
	mul.wide.s32 	%rd8, %r16, 4;
	add.s64 	%rd9, %rd7, %rd8;
	cvta.to.global.u64 	%rd10, %rd2;
	ld.global.f32 	%f1, [%rd6];
	add.s64 	%rd11, %rd10, %rd8;
	ld.global.f32 	%f2, [%rd11];
	sub.f32 	%f3, %f1, %f2;
	st.global.f32 	[%rd9], %f3;
	ld.global.f32 	%f4, [%rd6+4];
	ld.global.f32 	%f5, [%rd11+4];
	sub.f32 	%f6, %f4, %f5;
	st.global.f32 	[%rd9+4], %f6;
	ld.global.f32 	%f7, [%rd6+8];
	ld.global.f32 	%f8, [%rd11+8];
	sub.f32 	%f9, %f7, %f8;
	st.global.f32 	[%rd9+8], %f9;
	fma.rn.f32 	%f10, %f3, %f3, 0f00000000;
	fma.rn.f32 	%f11, %f6, %f6, %f10;
	fma.rn.f32 	%f12, %f9, %f9, %f11;
	sqrt.rn.f32 	%f13, %f12;
	mul.wide.s32 	%rd12, %r15, 4;
	add.s64 	%rd13, %rd5, %rd12;
	st.global.f32 	[%rd13], %f13;
	ld.global.f32 	%f14, [%rd9];
	fma.rn.f32 	%f15, %f14, %f14, 0f00000000;
	ld.global.f32 	%f16, [%rd9+4];
	fma.rn.f32 	%f17, %f16, %f16, %f15;
	ld.global.f32 	%f18, [%rd9+8];
	fma.rn.f32 	%f19, %f18, %f18, %f17;
	sqrt.rn.f32 	%f20, %f19;
	div.rn.f32 	%f21, %f14, %f20;
	st.global.f32 	[%rd9], %f21;
	div.rn.f32 	%f22, %f16, %f20;
	st.global.f32 	[%rd9+4], %f22;
	div.rn.f32 	%f23, %f18, %f20;
	st.global.f32 	[%rd9+8], %f23;
$L__BB4_2:
	ret;

}
	// .globl	_Z18lambertian_shadingPiiPfS0_S0_S0_S0_
.visible .entry _Z18lambertian_shadingPiiPfS0_S0_S0_S0_(
	.param .u64 .ptr .align 1 _Z18lambertian_shadingPiiPfS0_S0_S0_S0__param_0,
	.param .u32 _Z18lambertian_shadingPiiPfS0_S0_S0_S0__param_1,
	.param .u64 .ptr .align 1 _Z18lambertian_shadingPiiPfS0_S0_S0_S0__param_2,
	.param .u64 .ptr .align 1 _Z18lambertian_shadingPiiPfS0_S0_S0_S0__param_3,
	.param .u64 .ptr .align 1 _Z18lambertian_shadingPiiPfS0_S0_S0_S0__param_4,
	.param .u64 .ptr .align 1 _Z18lambertian_shadingPiiPfS0_S0_S0_S0__param_5,
	.param .u64 .ptr .align 1 _Z18lambertian_shadingPiiPfS0_S0_S0_S0__param_6
)
{
	.reg .pred 	%p<3>;
	.reg .b32 	%r<20>;
	.reg .b32 	%f<30>;
	.reg .b64 	%rd<22>;

	ld.param.u64 	%rd4, [_Z18lambertian_shadingPiiPfS0_S0_S0_S0__param_0];
	ld.param.u32 	%r5, [_Z18lambertian_shadingPiiPfS0_S0_S0_S0__param_1];
	ld.param.u64 	%rd5, [_Z18lambertian_shadingPiiPfS0_S0_S0_S0__param_2];
	ld.param.u64 	%rd6, [_Z18lambertian_shadingPiiPfS0_S0_S0_S0__param_3];
	ld.param.u64 	%rd7, [_Z18lambertian_shadingPiiPfS0_S0_S0_S0__param_4];
	ld.param.u64 	%rd8, [_Z18lambertian_shadingPiiPfS0_S0_S0_S0__param_5];
	ld.param.u64 	%rd9, [_Z18lambertian_shadingPiiPfS0_S0_S0_S0__param_6];
	mov.u32 	%r7, %tid.x;
	mov.u32 	%r8, %ctaid.x;
	mov.u32 	%r1, %ntid.x;
	mad.lo.s32 	%r2, %r8, %r1, %r7;
	mov.u32 	%r9, %tid.y;
	mov.u32 	%r10, %ctaid.y;
	mov.u32 	%r11, %ntid.y;
	mad.lo.s32 	%r12, %r10, %r11, %r9;
	max.s32 	%r13, %r2, %r12;
	setp.gt.s32 	%p1, %r13, %r5;
	@%p1 bra 	$L__BB5_4;
	cvta.to.global.u64 	%rd10, %rd5;
	cvta.to.global.u64 	%rd11, %rd6;
	cvta.to.global.u64 	%rd1, %rd7;
	cvta.to.global.u64 	%rd2, %rd8;
	cvta.to.global.u64 	%rd3, %rd9;
	mov.u32 	%r14, %nctaid.x;
	mul.lo.s32 	%r15, %r14, %r1;
	mad.lo.s32 	%r16, %r15, %r12, %r2;
	mul.lo.s32 	%r4, %r16, 3;
	mul.wide.s32 	%rd12, %r16, 4;
	add.s64 	%rd13, %rd10, %rd12;
	ld.global.f32 	%f11, [%rd13];
	add.s64 	%rd14, %rd11, %rd12;
	ld.global.f32 	%f12, [%rd14];
	setp.leu.f32 	%p2, %f11, %f12;
	mov.f32 	%f27, 0f00000000;
	mov.f32 	%f26, 0f437F0000;
	mov.f32 	%f28, %f27;
	mov.f32 	%f29, %f27;
	@%p2 bra 	$L__BB5_3;
	mul.wide.s32 	%rd15, %r4, 4;
	add.s64 	%rd16, %rd1, %rd15;
	add.s64 	%rd17, %rd2, %rd15;
	add.s64 	%rd18, %rd3, %rd15;
	ld.global.f32 	%f13, [%rd17];
	ld.global.f32 	%f14, [%rd18];
	ld.global.f32 	%f29, [%rd16+8];
	ld.global.f32 	%f28, [%rd16+4];
	ld.global.f32 	%f27, [%rd16];
	ld.global.f32 	%f15, [%rd17+4];
	ld.global.f32 	%f16, [%rd18+4];
	mul.f32 	%f17, %f15, %f16;
	fma.rn.f32 	%f18, %f13, %f14, %f17;
	ld.global.f32 	%f19, [%rd17+8];
	ld.global.f32 	%f20, [%rd18+8];
	fma.rn.f32 	%f21, %f19, %f20, %f18;
	abs.f32 	%f22, %f21;
	mul.f32 	%f26, %f22, 0f437F0000;
$L__BB5_3:
	mul.f32 	%f23, %f26, %f27;
	cvt.rzi.s32.f32 	%r17, %f23;
	cvta.to.global.u64 	%rd19, %rd4;
	mul.wide.s32 	%rd20, %r4, 4;
	add.s64 	%rd21, %rd19, %rd20;
	st.global.u32 	[%rd21], %r17;
	mul.f32 	%f24, %f26, %f28;
	cvt.rzi.s32.f32 	%r18, %f24;
	st.global.u32 	[%rd21+4], %r18;
	mul.f32 	%f25, %f26, %f29;
	cvt.rzi.s32.f32 	%r19, %f25;
	st.global.u32 	[%rd21+8], %r19;
$L__BB5_4:
	ret;

}


// ===== COMPILED SASS (sm_100) =====

	.target	sm_100

	.elftype	@"ET_EXEC"


//--------------------- .note.nv.tkinfo           --------------------------
	.section	.note.nv.tkinfo,"",@"SHT_NOTE"
	.sectionflags	@"SHF_NOTE_NV_TKINFO"
	.tkinfo
        /*0018*/ 	.word	0x00000002
        /*0030*/ 	.string	""
        /*0030*/ 	.string	"ptxas"
        /*0030*/ 	.string	"Cuda compilation tools, release 13.0, V13.0.88"
        /*0030*/ 	.string	"Build cuda_13.0.r13.0/compiler.36424714_0"
        /*0030*/ 	.string	"-arch sm_100 -m 64 "



//--------------------- .note.nv.cuinfo           --------------------------
	.section	.note.nv.cuinfo,"",@"SHT_NOTE"
	.sectionflags	@"SHF_NOTE_NV_CUINFO"
        /*0018*/ 	.short	0x0002
        /*001a*/ 	.short	0x0064
        /*001c*/ 	.short	0x0082
	.zero		2


//--------------------- .nv.info                  --------------------------
	.section	.nv.info,"",@"SHT_CUDA_INFO"
	.align	4


	//----- nvinfo : EIATTR_REGCOUNT
	.align		4
        /*0000*/ 	.byte	0x04, 0x2f
        /*0002*/ 	.short	(.L_2 - .L_1)
	.align		4
.L_1:
        /*0004*/ 	.word	index@(_Z18lambertian_shadingPiiPfS0_S0_S0_S0_)
        /*0008*/ 	.word	0x00000014


	//----- nvinfo : EIATTR_FRAME_SIZE
	.align		4
.L_2:
        /*000c*/ 	.byte	0x04, 0x11
        /*000e*/ 	.short	(.L_4 - .L_3)
	.align		4
.L_3:
        /*0010*/ 	.word	index@(_Z18lambertian_shadingPiiPfS0_S0_S0_S0_)
        /*0014*/ 	.word	0x00000000


	//----- nvinfo : EIATTR_REGCOUNT
	.align		4
.L_4:
        /*0018*/ 	.byte	0x04, 0x2f
        /*001a*/ 	.short	(.L_6 - .L_5)
	.align		4
.L_5:
        /*001c*/ 	.word	index@(_Z17find_ray_to_lightiPfS_S_S_)
        /*0020*/ 	.word	0x00000013


	//----- nvinfo : EIATTR_FRAME_SIZE
	.align		4
.L_6:
        /*0024*/ 	.byte	0x04, 0x11
        /*0026*/ 	.short	(.L_8 - .L_7)
	.align		4
.L_7:
        /*0028*/ 	.word	index@($__internal_3_$__cuda_sm3x_div_rn_noftz_f32_slowpath)
        /*002c*/ 	.word	0x00000000


	//----- nvinfo : EIATTR_FRAME_SIZE
	.align		4
.L_8:
        /*0030*/ 	.byte	0x04, 0x11
        /*0032*/ 	.short	(.L_10 - .L_9)
	.align		4
.L_9:
        /*0034*/ 	.word	index@($__internal_2_$__cuda_sm20_sqrt_rn_f32_slowpath)
        /*0038*/ 	.word	0x00000000


	//----- nvinfo : EIATTR_FRAME_SIZE
	.align		4
.L_10:
        /*003c*/ 	.byte	0x04, 0x11
        /*003e*/ 	.short	(.L_12 - .L_11)
	.align		4
.L_11:
        /*0040*/ 	.word	index@(_Z17find_ray_to_lightiPfS_S_S_)
        /*0044*/ 	.word	0x00000000


	//----- nvinfo : EIATTR_REGCOUNT
	.align		4
.L_12:
        /*0048*/ 	.byte	0x04, 0x2f
        /*004a*/ 	.short	(.L_14 - .L_13)
	.align		4
.L_13:
        /*004c*/ 	.word	index@(_Z12find_closestPfS_iS_iiiS_S_S_S_)
        /*0050*/ 	.word	0x00000032


	//----- nvinfo : EIATTR_FRAME_SIZE
	.align		4
.L_14:
        /*0054*/ 	.byte	0x04, 0x11
        /*0056*/ 	.short	(.L_16 - .L_15)
	.align		4
.L_15:
        /*0058*/ 	.word	index@($__internal_1_$__cuda_sm3x_div_rn_noftz_f32_slowpath)
        /*005c*/ 	.word	0x00000088


	//----- nvinfo : EIATTR_FRAME_SIZE
	.align		4
.L_16:
        /*0060*/ 	.byte	0x04, 0x11
        /*0062*/ 	.short	(.L_18 - .L_17)
	.align		4
.L_17:
        /*0064*/ 	.word	index@($__internal_0_$__cuda_sm20_sqrt_rn_f32_slowpath)
        /*0068*/ 	.word	0x00000088


	//----- nvinfo : EIATTR_FRAME_SIZE
	.align		4
.L_18:
        /*006c*/ 	.byte	0x04, 0x11
        /*006e*/ 	.short	(.L_20 - .L_19)
	.align		4
.L_19:
        /*0070*/ 	.word	index@($_Z12find_closestPfS_iS_iiiS_S_S_S_$_Z18triangle_collisionPfS_S_S_S_)
        /*0074*/ 	.word	0x00000088


	//----- nvinfo : EIATTR_FRAME_SIZE
	.align		4
.L_20:
        /*0078*/ 	.byte	0x04, 0x11
        /*007a*/ 	.short	(.L_22 - .L_21)
	.align		4
.L_21:
        /*007c*/ 	.word	index@($_Z12find_closestPfS_iS_iiiS_S_S_S_$_Z16sphere_collisionPfS_S_S_S_)
        /*0080*/ 	.word	0x00000088


	//----- nvinfo : EIATTR_FRAME_SIZE
	.align		4
.L_22:
        /*0084*/ 	.byte	0x04, 0x11
        /*0086*/ 	.short	(.L_24 - .L_23)
	.align		4
.L_23:
        /*0088*/ 	.word	index@($_Z12find_closestPfS_iS_iiiS_S_S_S_$_Z15plane_collisionPfS_S_S_S_)
        /*008c*/ 	.word	0x00000088


	//----- nvinfo : EIATTR_FRAME_SIZE
	.align		4
.L_24:
        /*0090*/ 	.byte	0x04, 0x11
        /*0092*/ 	.short	(.L_26 - .L_25)
	.align		4
.L_25:
        /*0094*/ 	.word	index@(_Z12find_closestPfS_iS_iiiS_S_S_S_)
        /*0098*/ 	.word	0x00000088


	//----- nvinfo : EIATTR_MIN_STACK_SIZE
	.align		4
.L_26:
        /*009c*/ 	.byte	0x04, 0x12
        /*009e*/ 	.short	(.L_28 - .L_27)
	.align		4
.L_27:
        /*00a0*/ 	.word	index@(_Z12find_closestPfS_iS_iiiS_S_S_S_)
        /*00a4*/ 	.word	0x00000088


	//----- nvinfo : EIATTR_MIN_STACK_SIZE
	.align		4
.L_28:
        /*00a8*/ 	.byte	0x04, 0x12
        /*00aa*/ 	.short	(.L_30 - .L_29)
	.align		4
.L_29:
        /*00ac*/ 	.word	index@(_Z17find_ray_to_lightiPfS_S_S_)
        /*00b0*/ 	.word	0x00000000


	//----- nvinfo : EIATTR_MIN_STACK_SIZE
	.align		4
.L_30:
        /*00b4*/ 	.byte	0x04, 0x12
        /*00b6*/ 	.short	(.L_32 - .L_31)
	.align		4
.L_31:
        /*00b8*/ 	.word	index@(_Z18lambertian_shadingPiiPfS0_S0_S0_S0_)
        /*00bc*/ 	.word	0x00000000
.L_32:


//--------------------- .nv.compat                --------------------------
	.section	.nv.compat,"",@"SHT_CUDA_COMPAT_INFO"
	.align	4
        /*0000*/ 	.byte	0x02, 0x09, 0x00, 0x00, 0x02, 0x02, 0x01, 0x00, 0x02, 0x05, 0x05, 0x00, 0x03, 0x07, 0x01, 0x01
        /*0010*/ 	.byte	0x02, 0x03, 0x00, 0x00, 0x02, 0x06, 0x01, 0x00, 0x04, 0x0b, 0x08, 0x00, 0x01, 0x00, 0x00, 0x00
        /*0020*/ 	.byte	0x00, 0x00, 0x00, 0x00


//--------------------- .nv.info._Z12find_closestPfS_iS_iiiS_S_S_S_ --------------------------
	.section	.nv.info._Z12find_closestPfS_iS_iiiS_S_S_S_,"",@"SHT_CUDA_INFO"
	.sectionflags	@""
	.align	4


	//----- nvinfo : EIATTR_CUDA_API_VERSION
	.align		4
        /*0000*/ 	.byte	0x04, 0x37
        /*0002*/ 	.short	(.L_34 - .L_33)
.L_33:
        /*0004*/ 	.word	0x00000082


	//----- nvinfo : EIATTR_KPARAM_INFO
	.align		4
.L_34:
        /*0008*/ 	.byte	0x04, 0x17
        /*000a*/ 	.short	(.L_36 - .L_35)
.L_35:
        /*000c*/ 	.word	0x00000000
        /*0010*/ 	.short	0x000a
        /*0012*/ 	.short	0x0048
        /*0014*/ 	.byte	0x00, 0xf5, 0x21, 0x00


	//----- nvinfo : EIATTR_KPARAM_INFO
	.align		4
.L_36:
        /*0018*/ 	.byte	0x04, 0x17
        /*001a*/ 	.short	(.L_38 - .L_37)
.L_37:
        /*001c*/ 	.word	0x00000000
        /*0020*/ 	.short	0x0009
        /*0022*/ 	.short	0x0040
        /*0024*/ 	.byte	0x00, 0xf5, 0x21, 0x00


	//----- nvinfo : EIATTR_KPARAM_INFO
	.align		4
.L_38:
        /*0028*/ 	.byte	0x04, 0x17
        /*002a*/ 	.short	(.L_40 - .L_39)
.L_39:
        /*002c*/ 	.word	0x00000000
        /*0030*/ 	.short	0x0008
        /*0032*/ 	.short	0x0038
        /*0034*/ 	.byte	0x00, 0xf5, 0x21, 0x00


	//----- nvinfo : EIATTR_KPARAM_INFO
	.align		4
.L_40:
        /*0038*/ 	.byte	0x04, 0x17
        /*003a*/ 	.short	(.L_42 - .L_41)
.L_41:
        /*003c*/ 	.word	0x00000000
        /*0040*/ 	.short	0x0007
        /*0042*/ 	.short	0x0030
        /*0044*/ 	.byte	0x00, 0xf5, 0x21, 0x00


	//----- nvinfo : EIATTR_KPARAM_INFO
	.align		4
.L_42:
        /*0048*/ 	.byte	0x04, 0x17
        /*004a*/ 	.short	(.L_44 - .L_43)
.L_43:
        /*004c*/ 	.word	0x00000000
        /*0050*/ 	.short	0x0006
        /*0052*/ 	.short	0x0028
        /*0054*/ 	.byte	0x00, 0xf0, 0x11, 0x00


	//----- nvinfo : EIATTR_KPARAM_INFO
	.align		4
.L_44:
        /*0058*/ 	.byte	0x04, 0x17
        /*005a*/ 	.short	(.L_46 - .L_45)
.L_45:
        /*005c*/ 	.word	0x00000000
        /*0060*/ 	.short	0x0005
        /*0062*/ 	.short	0x0024
        /*0064*/ 	.byte	0x00, 0xf0, 0x11, 0x00


	//----- nvinfo : EIATTR_KPARAM_INFO
	.align		4
.L_46:
        /*0068*/ 	.byte	0x04, 0x17
        /*006a*/ 	.short	(.L_48 - .L_47)
.L_47:
        /*006c*/ 	.word	0x00000000
        /*0070*/ 	.short	0x0004
        /*0072*/ 	.short	0x0020
        /*0074*/ 	.byte	0x00, 0xf0, 0x11, 0x00


	//----- nvinfo : EIATTR_KPARAM_INFO
	.align		4
.L_48:
        /*0078*/ 	.byte	0x04, 0x17
        /*007a*/ 	.short	(.L_50 - .L_49)
.L_49:
        /*007c*/ 	.word	0x00000000
        /*0080*/ 	.short	0x0003
        /*0082*/ 	.short	0x0018
        /*0084*/ 	.byte	0x00, 0xf5, 0x21, 0x00


	//----- nvinfo : EIATTR_KPARAM_INFO
	.align		4
.L_50:
        /*0088*/ 	.byte	0x04, 0x17
        /*008a*/ 	.short	(.L_52 - .L_51)
.L_51:
        /*008c*/ 	.word	0x00000000
        /*0090*/ 	.short	0x0002
        /*0092*/ 	.short	0x0010
        /*0094*/ 	.byte	0x00, 0xf0, 0x11, 0x00


	//----- nvinfo : EIATTR_KPARAM_INFO
	.align		4
.L_52:
        /*0098*/ 	.byte	0x04, 0x17
        /*009a*/ 	.short	(.L_54 - .L_53)
.L_53:
        /*009c*/ 	.word	0x00000000
        /*00a0*/ 	.short	0x0001
        /*00a2*/ 	.short	0x0008
        /*00a4*/ 	.byte	0x00, 0xf5, 0x21, 0x00


	//----- nvinfo : EIATTR_KPARAM_INFO
	.align		4
.L_54:
        /*00a8*/ 	.byte	0x04, 0x17
        /*00aa*/ 	.short	(.L_56 - .L_55)
.L_55:
        /*00ac*/ 	.word	0x00000000
        /*00b0*/ 	.short	0x0000
        /*00b2*/ 	.short	0x0000
        /*00b4*/ 	.byte	0x00, 0xf5, 0x21, 0x00


	//----- nvinfo : EIATTR_SPARSE_MMA_MASK
	.align		4
.L_56:
        /*00b8*/ 	.byte	0x03, 0x50
        /*00ba*/ 	.short	0x0000


	//----- nvinfo : EIATTR_MAXREG_COUNT
	.align		4
        /*00bc*/ 	.byte	0x03, 0x1b
        /*00be*/ 	.short	0x00ff


	//----- nvinfo : EIATTR_MERCURY_ISA_VERSION
	.align		4
        /*00c0*/ 	.byte	0x03, 0x5f
        /*00c2*/ 	.short	0x0101


	//----- nvinfo : EIATTR_VRC_CTA_INIT_COUNT
	.align		4
        /*00c4*/ 	.byte	0x02, 0x4a
	.zero		1
	.zero		1


	//----- nvinfo : EIATTR_EXIT_INSTR_OFFSETS
	.align		4
        /*00c8*/ 	.byte	0x04, 0x1c
        /*00ca*/ 	.short	(.L_58 - .L_57)


	//   ....[0]....
.L_57:
        /*00cc*/ 	.word	0x00000110


	//   ....[1]....
        /*00d0*/ 	.word	0x00000160


	//   ....[2]....
        /*00d4*/ 	.word	0x00000840


	//   ....[3]....
        /*00d8*/ 	.word	0x000009a0


	//   ....[4]....
        /*00dc*/ 	.word	0x00000ab0


	//----- nvinfo : EIATTR_CRS_STACK_SIZE
	.align		4
.L_58:
        /*00e0*/ 	.byte	0x04, 0x1e
        /*00e2*/ 	.short	(.L_60 - .L_59)
.L_59:
        /*00e4*/ 	.word	0x00000000


	//----- nvinfo : EIATTR_CBANK_PARAM_SIZE
	.align		4
.L_60:
        /*00e8*/ 	.byte	0x03, 0x19
        /*00ea*/ 	.short	0x0050


	//----- nvinfo : EIATTR_PARAM_CBANK
	.align		4
        /*00ec*/ 	.byte	0x04, 0x0a
        /*00ee*/ 	.short	(.L_62 - .L_61)
	.align		4
.L_61:
        /*00f0*/ 	.word	index@(.nv.constant0._Z12find_closestPfS_iS_iiiS_S_S_S_)
        /*00f4*/ 	.short	0x0380
        /*00f6*/ 	.short	0x0050


	//----- nvinfo : EIATTR_SW_WAR
	.align		4
.L_62:
        /*00f8*/ 	.byte	0x04, 0x36
        /*00fa*/ 	.short	(.L_64 - .L_63)
.L_63:
        /*00fc*/ 	.word	0x00000008
.L_64:


//--------------------- .nv.info._Z17find_ray_to_lightiPfS_S_S_ --------------------------
	.section	.nv.info._Z17find_ray_to_lightiPfS_S_S_,"",@"SHT_CUDA_INFO"
	.sectionflags	@""
	.align	4


	//----- nvinfo : EIATTR_CUDA_API_VERSION
	.align		4
        /*0000*/ 	.byte	0x04, 0x37
        /*0002*/ 	.short	(.L_66 - .L_65)
.L_65:
        /*0004*/ 	.word	0x00000082


	//----- nvinfo : EIATTR_KPARAM_INFO
	.align		4
.L_66:
        /*0008*/ 	.byte	0x04, 0x17
        /*000a*/ 	.short	(.L_68 - .L_67)
.L_67:
        /*000c*/ 	.word	0x00000000
        /*0010*/ 	.short	0x0004
        /*0012*/ 	.short	0x0020
        /*0014*/ 	.byte	0x00, 0xf5, 0x21, 0x00


	//----- nvinfo : EIATTR_KPARAM_INFO
	.align		4
.L_68:
        /*0018*/ 	.byte	0x04, 0x17
        /*001a*/ 	.short	(.L_70 - .L_69)
.L_69:
        /*001c*/ 	.word	0x00000000
        /*0020*/ 	.short	0x0003
        /*0022*/ 	.short	0x0018
        /*0024*/ 	.byte	0x00, 0xf5, 0x21, 0x00


	//----- nvinfo : EIATTR_KPARAM_INFO
	.align		4
.L_70:
        /*0028*/ 	.byte	0x04, 0x17
        /*002a*/ 	.short	(.L_72 - .L_71)
.L_71:
        /*002c*/ 	.word	0x00000000
        /*0030*/ 	.short	0x0002
        /*0032*/ 	.short	0x0010
        /*0034*/ 	.byte	0x00, 0xf5, 0x21, 0x00


	//----- nvinfo : EIATTR_KPARAM_INFO
	.align		4
.L_72:
        /*0038*/ 	.byte	0x04, 0x17
        /*003a*/ 	.short	(.L_74 - .L_73)
.L_73:
        /*003c*/ 	.word	0x00000000
        /*0040*/ 	.short	0x0001
        /*0042*/ 	.short	0x0008
        /*0044*/ 	.byte	0x00, 0xf5, 0x21, 0x00


	//----- nvinfo : EIATTR_KPARAM_INFO
	.align		4
.L_74:
        /*0048*/ 	.byte	0x04, 0x17
        /*004a*/ 	.short	(.L_76 - .L_75)
.L_75:
        /*004c*/ 	.word	0x00000000
        /*0050*/ 	.short	0x0000
        /*0052*/ 	.short	0x0000
        /*0054*/ 	.byte	0x00, 0xf0, 0x11, 0x00


	//----- nvinfo : EIATTR_SPARSE_MMA_MASK
	.align		4
.L_76:
        /*0058*/ 	.byte	0x03, 0x50
        /*005a*/ 	.short	0x0000


	//----- nvinfo : EIATTR_MAXREG_COUNT
	.align		4
        /*005c*/ 	.byte	0x03, 0x1b
        /*005e*/ 	.short	0x00ff


	//----- nvinfo : EIATTR_MERCURY_ISA_VERSION
	.align		4
        /*0060*/ 	.byte	0x03, 0x5f
        /*0062*/ 	.short	0x0101


	//----- nvinfo : EIATTR_VRC_CTA_INIT_COUNT
	.align		4
        /*0064*/ 	.byte	0x02, 0x4a
	.zero		1
	.zero		1


	//----- nvinfo : EIATTR_EXIT_INSTR_OFFSETS
	.align		4
        /*0068*/ 	.byte	0x04, 0x1c
        /*006a*/ 	.short	(.L_78 - .L_77)


	//   ....[0]....
.L_77:
        /*006c*/ 	.word	0x000000c0


	//   ....[1]....
        /*0070*/ 	.word	0x00000760


	//----- nvinfo : EIATTR_CRS_STACK_SIZE
	.align		4
.L_78:
        /*0074*/ 	.byte	0x04, 0x1e
        /*0076*/ 	.short	(.L_80 - .L_79)
.L_79:
        /*0078*/ 	.word	0x00000000


	//----- nvinfo : EIATTR_CBANK_PARAM_SIZE
	.align		4
.L_80:
        /*007c*/ 	.byte	0x03, 0x19
        /*007e*/ 	.short	0x0028


	//----- nvinfo : EIATTR_PARAM_CBANK
	.align		4
        /*0080*/ 	.byte	0x04, 0x0a
        /*0082*/ 	.short	(.L_82 - .L_81)
	.align		4
.L_81:
        /*0084*/ 	.word	index@(.nv.constant0._Z17find_ray_to_lightiPfS_S_S_)
        /*0088*/ 	.short	0x0380
        /*008a*/ 	.short	0x0028


	//----- nvinfo : EIATTR_SW_WAR
	.align		4
.L_82:
        /*008c*/ 	.byte	0x04, 0x36
        /*008e*/ 	.short	(.L_84 - .L_83)
.L_83:
        /*0090*/ 	.word	0x00000008
.L_84:


//--------------------- .nv.info._Z18lambertian_shadingPiiPfS0_S0_S0_S0_ --------------------------
	.section	.nv.info._Z18lambertian_shadingPiiPfS0_S0_S0_S0_,"",@"SHT_CUDA_INFO"
	.sectionflags	@""
	.align	4


	//----- nvinfo : EIATTR_CUDA_API_VERSION
	.align		4
        /*0000*/ 	.byte	0x04, 0x37
        /*0002*/ 	.short	(.L_86 - .L_85)
.L_85:
        /*0004*/ 	.word	0x00000082


	//----- nvinfo : EIATTR_KPARAM_INFO
	.align		4
.L_86:
        /*0008*/ 	.byte	0x04, 0x17
        /*000a*/ 	.short	(.L_88 - .L_87)
.L_87:
        /*000c*/ 	.word	0x00000000
        /*0010*/ 	.short	0x0006
        /*0012*/ 	.short	0x0030
        /*0014*/ 	.byte	0x00, 0xf5, 0x21, 0x00


	//----- nvinfo : EIATTR_KPARAM_INFO
	.align		4
.L_88:
        /*0018*/ 	.byte	0x04, 0x17
        /*001a*/ 	.short	(.L_90 - .L_89)
.L_89:
        /*001c*/ 	.word	0x00000000
        /*0020*/ 	.short	0x0005
        /*0022*/ 	.short	0x0028
        /*0024*/ 	.byte	0x00, 0xf5, 0x21, 0x00


	//----- nvinfo : EIATTR_KPARAM_INFO
	.align		4
.L_90:
        /*0028*/ 	.byte	0x04, 0x17
        /*002a*/ 	.short	(.L_92 - .L_91)
.L_91:
        /*002c*/ 	.word	0x00000000
        /*0030*/ 	.short	0x0004
        /*0032*/ 	.short	0x0020
        /*0034*/ 	.byte	0x00, 0xf5, 0x21, 0x00


	//----- nvinfo : EIATTR_KPARAM_INFO
	.align		4
.L_92:
        /*0038*/ 	.byte	0x04, 0x17
        /*003a*/ 	.short	(.L_94 - .L_93)
.L_93:
        /*003c*/ 	.word	0x00000000
        /*0040*/ 	.short	0x0003
        /*0042*/ 	.short	0x0018
        /*0044*/ 	.byte	0x00, 0xf5, 0x21, 0x00


	//----- nvinfo : EIATTR_KPARAM_INFO
	.align		4
.L_94:
        /*0048*/ 	.byte	0x04, 0x17
        /*004a*/ 	.short	(.L_96 - .L_95)
.L_95:
        /*004c*/ 	.word	0x00000000
        /*0050*/ 	.short	0x0002
        /*0052*/ 	.short	0x0010
        /*0054*/ 	.byte	0x00, 0xf5, 0x21, 0x00


	//----- nvinfo : EIATTR_KPARAM_INFO
	.align		4
.L_96:
        /*0058*/ 	.byte	0x04, 0x17
        /*005a*/ 	.short	(.L_98 - .L_97)
.L_97:
        /*005c*/ 	.word	0x00000000
        /*0060*/ 	.short	0x0001
        /*0062*/ 	.short	0x0008
        /*0064*/ 	.byte	0x00, 0xf0, 0x11, 0x00


	//----- nvinfo : EIATTR_KPARAM_INFO
	.align		4
.L_98:
        /*0068*/ 	.byte	0x04, 0x17
        /*006a*/ 	.short	(.L_100 - .L_99)
.L_99:
        /*006c*/ 	.word	0x00000000
        /*0070*/ 	.short	0x0000
        /*0072*/ 	.short	0x0000
        /*0074*/ 	.byte	0x00, 0xf5, 0x21, 0x00


	//----- nvinfo : EIATTR_SPARSE_MMA_MASK
	.align		4
.L_100:
        /*0078*/ 	.byte	0x03, 0x50
        /*007a*/ 	.short	0x0000


	//----- nvinfo : EIATTR_MAXREG_COUNT
	.align		4
        /*007c*/ 	.byte	0x03, 0x1b
        /*007e*/ 	.short	0x00ff


	//----- nvinfo : EIATTR_MERCURY_ISA_VERSION
	.align		4
        /*0080*/ 	.byte	0x03, 0x5f
        /*0082*/ 	.short	0x0101


	//----- nvinfo : EIATTR_VRC_CTA_INIT_COUNT
	.align		4
        /*0084*/ 	.byte	0x02, 0x4a
	.zero		1
	.zero		1


	//----- nvinfo : EIATTR_EXIT_INSTR_OFFSETS
	.align		4
        /*0088*/ 	.byte	0x04, 0x1c
        /*008a*/ 	.short	(.L_102 - .L_101)


	//   ....[0]....
.L_101:
        /*008c*/ 	.word	0x000000c0


	//   ....[1]....
        /*0090*/ 	.word	0x000003b0


	//----- nvinfo : EIATTR_CBANK_PARAM_SIZE
	.align		4
.L_102:
        /*0094*/ 	.byte	0x03, 0x19
        /*0096*/ 	.short	0x0038


	//----- nvinfo : EIATTR_PARAM_CBANK
	.align		4
        /*0098*/ 	.byte	0x04, 0x0a
        /*009a*/ 	.short	(.L_104 - .L_103)
	.align		4
.L_103:
        /*009c*/ 	.word	index@(.nv.constant0._Z18lambertian_shadingPiiPfS0_S0_S0_S0_)
        /*00a0*/ 	.short	0x0380
        /*00a2*/ 	.short	0x0038


	//----- nvinfo : EIATTR_SW_WAR
	.align		4
.L_104:
        /*00a4*/ 	.byte	0x04, 0x36
        /*00a6*/ 	.short	(.L_106 - .L_105)
.L_105:
        /*00a8*/ 	.word	0x00000008
.L_106:


//--------------------- .nv.callgraph             --------------------------
	.section	.nv.callgraph,"",@"SHT_CUDA_CALLGRAPH"
	.align	4
	.sectionentsize	8
	.align		4
        /*0000*/ 	.word	0x00000000
	.align		4
        /*0004*/ 	.word	0xffffffff
	.align		4
        /*0008*/ 	.word	0x00000000
	.align		4
        /*000c*/ 	.word	0xfffffffe
	.align		4
        /*0010*/ 	.word	0x00000000
	.align		4
        /*0014*/ 	.word	0xfffffffd
	.align		4
        /*0018*/ 	.word	0x00000000
	.align		4
        /*001c*/ 	.word	0xfffffffc


//--------------------- .nv.constant4             --------------------------
	.section	.nv.constant4,"a",@progbits
	.align	8
	.align		8
.nv.constant4:
        /*0000*/ 	.dword	collision_functions


//--------------------- .nv.constant2._Z12find_closestPfS_iS_iiiS_S_S_S_ --------------------------
	.section	.nv.constant2._Z12find_closestPfS_iS_iiiS_S_S_S_,"a",@progbits
	.sectionflags	@""
	.align	4
.nv.constant2._Z12find_closestPfS_iS_iiiS_S_S_S_:
        /*0000*/ 	.byte	0x01, 0x00, 0x00, 0x00, 0x00, 0x00, 0x00, 0x00, 0x00, 0x14, 0x00, 0x00, 0x00, 0x00, 0x00, 0x00
        /*0010*/ 	.byte	0xc0, 0x0a, 0x00, 0x00, 0x00, 0x00, 0x00, 0x00, 0x60, 0x23, 0x00, 0x00, 0x00, 0x00, 0x00, 0x00


//--------------------- .text._Z12find_closestPfS_iS_iiiS_S_S_S_ --------------------------
	.section	.text._Z12find_closestPfS_iS_iiiS_S_S_S_,"ax",@progbits
	.align	128
        .global         _Z12find_closestPfS_iS_iiiS_S_S_S_
        .type           _Z12find_closestPfS_iS_iiiS_S_S_S_,@function
        .size           _Z12find_closestPfS_iS_iiiS_S_S_S_,(.L_x_99 - _Z12find_closestPfS_iS_iiiS_S_S_S_)
        .other          _Z12find_closestPfS_iS_iiiS_S_S_S_,@"STO_CUDA_ENTRY STV_DEFAULT"
_Z12find_closestPfS_iS_iiiS_S_S_S_:
.text._Z12find_closestPfS_iS_iiiS_S_S_S_:
[----:B------:R-:W0:Y:S01]  /*0000*/  LDC R1, c[0x0][0x37c] ;  /* 0x0000df00ff017b82 */ /* 0x000e220000000800 */
[----:B------:R-:W1:Y:S01]  /*0010*/  S2R R3, SR_TID.Y ;  /* 0x0000000000037919 */ /* 0x000e620000002200 */
[----:B------:R-:W2:Y:S06]  /*0020*/  LDCU UR5, c[0x0][0x2fc] ;  /* 0x00005f80ff0577ac */ /* 0x000eac0008000800 */
[----:B------:R-:W3:Y:S01]  /*0030*/  LDC R5, c[0x0][0x360] ;  /* 0x0000d800ff057b82 */ /* 0x000ee20000000800 */
[----:B0-----:R-:W-:Y:S01]  /*0040*/  IADD3 R1, PT, PT, R1, -0x18, RZ ;  /* 0xffffffe801017810 */ /* 0x001fe20007ffe0ff */
[----:B------:R-:W3:Y:S01]  /*0050*/  S2R R0, SR_TID.X ;  /* 0x0000000000007919 */ /* 0x000ee20000002100 */
[----:B------:R-:W0:Y:S01]  /*0060*/  LDCU UR8, c[0x0][0x3a0] ;  /* 0x00007400ff0877ac */ /* 0x000e220008000800 */
[----:B------:R-:W4:Y:S04]  /*0070*/  LDCU UR4, c[0x0][0x2f8] ;  /* 0x00005f00ff0477ac */ /* 0x000f280008000800 */
[----:B------:R-:W1:Y:S08]  /*0080*/  S2UR UR7, SR_CTAID.Y ;  /* 0x00000000000779c3 */ /* 0x000e700000002600 */
[----:B------:R-:W1:Y:S08]  /*0090*/  LDC R2, c[0x0][0x364] ;  /* 0x0000d900ff027b82 */ /* 0x000e700000000800 */
[----:B------:R-:W3:Y:S01]  /*00a0*/  S2UR UR6, SR_CTAID.X ;  /* 0x00000000000679c3 */ /* 0x000ee20000002500 */
[----:B----4-:R-:W-:Y:S01]  /*00b0*/  IADD3 R16, P1, PT, R1, UR4, RZ ;  /* 0x0000000401107c10 */ /* 0x010fe2000ff3e0ff */
[----:B-1----:R-:W-:-:S02]  /*00c0*/  IMAD R3, R2, UR7, R3 ;  /* 0x0000000702037c24 */ /* 0x002fc4000f8e0203 */
[----:B---3--:R-:W-:-:S05]  /*00d0*/  IMAD R0, R5, UR6, R0 ;  /* 0x0000000605007c24 */ /* 0x008fca000f8e0200 */
[----:B------:R-:W-:-:S04]  /*00e0*/  VIMNMX R2, PT, PT, R0, R3, !PT ;  /* 0x0000000300027248 */ /* 0x000fc80007fe0100 */
[----:B0-----:R-:W-:Y:S01]  /*00f0*/  ISETP.GT.AND P0, PT, R2, UR8, PT ;  /* 0x0000000802007c0c */ /* 0x001fe2000bf04270 */
[----:B--2---:R-:W-:-:S12]  /*0100*/  IMAD.X R2, RZ, RZ, UR5, P1 ;  /* 0x00000005ff027e24 */ /* 0x004fd800088e06ff */
[----:B------:R-:W-:Y:S05]  /*0110*/  @P0 EXIT ;  /* 0x000000000000094d */ /* 0x000fea0003800000 */
[----:B------:R-:W0:Y:S01]  /*0120*/  LDC R6, c[0x0][0x3a4] ;  /* 0x0000e900ff067b82 */ /* 0x000e220000000800 */
[----:B------:R-:W1:Y:S02]  /*0130*/  LDCU UR4, c[0x0][0x370] ;  /* 0x00006e00ff0477ac */ /* 0x000e640008000800 */
[----:B-1----:R-:W-:Y:S01]  /*0140*/  IMAD R4, R5, UR4, RZ ;  /* 0x0000000405047c24 */ /* 0x002fe2000f8e02ff */
[----:B0-----:R-:W-:-:S13]  /*0150*/  ISETP.GE.AND P0, PT, R6, 0x1, PT ;  /* 0x000000010600780c */ /* 0x001fda0003f06270 */
[----:B------:R-:W-:Y:S05]  /*0160*/  @!P0 EXIT ;  /* 0x000000000000894d */ /* 0x000fea0003800000 */
[----:B------:R-:W0:Y:S01]  /*0170*/  LDC R7, c[0x0][0x390] ;  /* 0x0000e400ff077b82 */ /* 0x000e220000000800 */
[----:B------:R-:W-:Y:S01]  /*0180*/  ISETP.NE.AND P0, PT, R6, 0x1, PT ;  /* 0x000000010600780c */ /* 0x000fe20003f05270 */
[----:B------:R-:W-:Y:S01]  /*0190*/  IMAD R3, R3, R4, R0 ;  /* 0x0000000403037224 */ /* 0x000fe200078e0200 */
[----:B------:R-:W1:Y:S01]  /*01a0*/  LDCU.64 UR36, c[0x0][0x358] ;  /* 0x00006b00ff2477ac */ /* 0x000e620008000a00 */
[----:B------:R-:W-:Y:S02]  /*01b0*/  HFMA2 R22, -RZ, RZ, 0, 0 ;  /* 0x00000000ff167431 */ /* 0x000fe400000001ff */
[----:B------:R-:W-:Y:S02]  /*01c0*/  IMAD R5, R3, 0x3, RZ ;  /* 0x0000000303057824 */ /* 0x000fe400078e02ff */
[----:B------:R-:W0:Y:S08]  /*01d0*/  LDC.64 R38, c[0x4][RZ] ;  /* 0x01000000ff267b82 */ /* 0x000e300000000a00 */
[----:B------:R-:W2:Y:S08]  /*01e0*/  LDC.64 R36, c[0x0][0x3b0] ;  /* 0x0000ec00ff247b82 */ /* 0x000eb00000000a00 */
[----:B------:R-:W3:Y:S08]  /*01f0*/  LDC.64 R46, c[0x0][0x380] ;  /* 0x0000e000ff2e7b82 */ /* 0x000ef00000000a00 */
[----:B------:R-:W4:Y:S01]  /*0200*/  LDC.64 R44, c[0x0][0x388] ;  /* 0x0000e200ff2c7b82 */ /* 0x000f220000000a00 */
[----:B0-----:R-:W-:-:S07]  /*0210*/  IMAD.WIDE R38, R7, 0x8, R38 ;  /* 0x0000000807267825 */ /* 0x001fce00078e0226 */
[----:B------:R-:W0:Y:S01]  /*0220*/  LDC.64 R30, c[0x0][0x3b8] ;  /* 0x0000ee00ff1e7b82 */ /* 0x000e220000000a00 */
[----:B--2---:R-:W-:-:S07]  /*0230*/  IMAD.WIDE R36, R3, 0x4, R36 ;  /* 0x0000000403247825 */ /* 0x004fce00078e0224 */
[----:B------:R-:W2:Y:S01]  /*0240*/  LDC.64 R28, c[0x0][0x3c0] ;  /* 0x0000f000ff1c7b82 */ /* 0x000ea20000000a00 */
[----:B---3--:R-:W-:-:S07]  /*0250*/  IMAD.WIDE R46, R5, 0x4, R46 ;  /* 0x00000004052e7825 */ /* 0x008fce00078e022e */
[----:B------:R-:W3:Y:S01]  /*0260*/  LDC.64 R26, c[0x0][0x3c8] ;  /* 0x0000f200ff1a7b82 */ /* 0x000ee20000000a00 */
[----:B----4-:R-:W-:-:S04]  /*0270*/  IMAD.WIDE R44, R5, 0x4, R44 ;  /* 0x00000004052c7825 */ /* 0x010fc800078e022c */
[----:B0-----:R-:W-:-:S04]  /*0280*/  IMAD.WIDE R30, R5, 0x4, R30 ;  /* 0x00000004051e7825 */ /* 0x001fc800078e021e */
[----:B--2---:R-:W-:-:S04]  /*0290*/  IMAD.WIDE R28, R5, 0x4, R28 ;  /* 0x00000004051c7825 */ /* 0x004fc800078e021c */
[----:B---3--:R-:W-:Y:S01]  /*02a0*/  IMAD.WIDE R26, R5, 0x4, R26 ;  /* 0x00000004051a7825 */ /* 0x008fe200078e021a */
[----:B-1----:R-:W-:Y:S06]  /*02b0*/  @!P0 BRA `(.L_x_0) ;  /* 0x0000000400548947 */ /* 0x002fec0003800000 */
[----:B------:R-:W0:Y:S01]  /*02c0*/  LDCU UR4, c[0x0][0x3a8] ;  /* 0x00007500ff0477ac */ /* 0x000e220008000800 */
[----:B------:R-:W-:Y:S01]  /*02d0*/  LOP3.LUT R22, R6, 0x7ffffffe, RZ, 0xc0, !PT ;  /* 0x7ffffffe06167812 */ /* 0x000fe200078ec0ff */
[----:B------:R-:W-:Y:S01]  /*02e0*/  BSSY.RECONVERGENT B6, `(.L_x_0) ;  /* 0x0000052000067945 */ /* 0x000fe20003800200 */
[----:B------:R-:W-:Y:S02]  /*02f0*/  IMAD.MOV.U32 R18, RZ, RZ, RZ ;  /* 0x000000ffff127224 */ /* 0x000fe400078e00ff */
[----:B------:R-:W-:Y:S01]  /*0300*/  IADD3 R19, PT, PT, -R22, RZ, RZ ;  /* 0x000000ff16137210 */ /* 0x000fe20007ffe1ff */
[----:B0-----:R-:W-:-:S07]  /*0310*/  IMAD.U32 R17, RZ, RZ, UR4 ;  /* 0x00000004ff117e24 */ /* 0x001fce000f8e00ff */
.L_x_1:
[----:B------:R-:W2:Y:S01]  /*0320*/  LDG.E R14, desc[UR36][R38.64] ;  /* 0x00000024260e7981 */ /* 0x000ea2000c1e1900 */
[----:B------:R-:W0:Y:S01]  /*0330*/  LDC.64 R24, c[0x0][0x398] ;  /* 0x0000e600ff187b82 */ /* 0x000e220000000a00 */
[----:B------:R-:W-:Y:S01]  /*0340*/  IADD3 R19, PT, PT, R19, 0x2, RZ ;  /* 0x0000000213137810 */ /* 0x000fe20007ffe0ff */
[----:B------:R-:W-:Y:S01]  /*0350*/  HFMA2 R21, -RZ, RZ, 0, 0 ;  /* 0x00000000ff157431 */ /* 0x000fe200000001ff */
[----:B-1----:R-:W-:Y:S01]  /*0360*/  IADD3 R12, P0, PT, R16, 0xc, RZ ;  /* 0x0000000c100c7810 */ /* 0x002fe20007f1e0ff */
[----:B------:R-:W-:Y:S01]  /*0370*/  IMAD.MOV.U32 R4, RZ, RZ, R46 ;  /* 0x000000ffff047224 */ /* 0x000fe200078e002e */
[----:B------:R-:W-:Y:S01]  /*0380*/  ISETP.NE.AND P1, PT, R19, RZ, PT ;  /* 0x000000ff1300720c */ /* 0x000fe20003f25270 */
[----:B------:R-:W-:Y:S01]  /*0390*/  IMAD.MOV.U32 R6, RZ, RZ, R44 ;  /* 0x000000ffff067224 */ /* 0x000fe200078e002c */
[----:B------:R-:W-:Y:S01]  /*03a0*/  MOV R5, R47 ;  /* 0x0000002f00057202 */ /* 0x000fe20000000f00 */
[----:B------:R-:W-:Y:S01]  /*03b0*/  IMAD.MOV.U32 R10, RZ, RZ, R16 ;  /* 0x000000ffff0a7224 */ /* 0x000fe200078e0010 */
[----:B------:R-:W-:Y:S01]  /*03c0*/  MOV R7, R45 ;  /* 0x0000002d00077202 */ /* 0x000fe20000000f00 */
[----:B------:R-:W-:Y:S01]  /*03d0*/  IMAD.X R13, RZ, RZ, R2, P0 ;  /* 0x000000ffff0d7224 */ /* 0x000fe200000e0602 */
[----:B------:R-:W-:-:S02]  /*03e0*/  P2R R23, PR, RZ, 0x2 ;  /* 0x00000002ff177803 */ /* 0x000fc40000000000 */
[----:B------:R-:W-:Y:S02]  /*03f0*/  MOV R11, R2 ;  /* 0x00000002000b7202 */ /* 0x000fe40000000f00 */
[----:B------:R-:W-:Y:S01]  /*0400*/  MOV R20, 0x460 ;  /* 0x0000046000147802 */ /* 0x000fe20000000f00 */
[----:B0-----:R-:W-:-:S04]  /*0410*/  IMAD.WIDE R24, R18, 0x4, R24 ;  /* 0x0000000412187825 */ /* 0x001fc800078e0218 */
[----:B------:R-:W-:Y:S01]  /*0420*/  IMAD.MOV.U32 R9, RZ, RZ, R25 ;  /* 0x000000ffff097224 */ /* 0x000fe200078e0019 */
[----:B------:R-:W-:Y:S01]  /*0430*/  MOV R8, R24 ;  /* 0x0000001800087202 */ /* 0x000fe20000000f00 */
[----:B--2---:R-:W0:Y:S06]  /*0440*/  LDC.64 R14, c[0x2][R14] ;  /* 0x008000000e0e7b82 */ /* 0x004e2c0000000a00 */
[----:B0-----:R-:W-:Y:S05]  /*0450*/  CALL.REL.NOINC R14 `(_Z12find_closestPfS_iS_iiiS_S_S_S_) ;  /* 0xfffffff80ee87344 */ /* 0x001fea0003c3ffff */
[----:B------:R-:W2:Y:S01]  /*0460*/  LDG.E R3, desc[UR36][R36.64] ;  /* 0x0000002424037981 */ /* 0x000ea2000c1e1900 */
[----:B------:R-:W0:Y:S01]  /*0470*/  LDC R5, c[0x0][0x3a8] ;  /* 0x0000ea00ff057b82 */ /* 0x000e220000000800 */
[----:B--2---:R-:W-:-:S13]  /*0480*/  FSETP.GEU.AND P0, PT, R4, R3, PT ;  /* 0x000000030400720b */ /* 0x004fda0003f0e000 */
[----:B------:R-:W2:Y:S04]  /*0490*/  @!P0 LDL.64 R14, [R1] ;  /* 0x00000000010e8983 */ /* 0x000ea80000100a00 */
[----:B------:R-:W3:Y:S04]  /*04a0*/  @!P0 LDL.64 R6, [R1+0x8] ;  /* 0x0000080001068983 */ /* 0x000ee80000100a00 */
[----:B------:R-:W4:Y:S04]  /*04b0*/  @!P0 LDL.64 R8, [R1+0x10] ;  /* 0x0000100001088983 */ /* 0x000f280000100a00 */
[----:B------:R-:W-:Y:S04]  /*04c0*/  @!P0 STG.E desc[UR36][R36.64], R4 ;  /* 0x0000000424008986 */ /* 0x000fe8000c101924 */
[----:B--2---:R1:W-:Y:S04]  /*04d0*/  @!P0 STG.E desc[UR36][R30.64], R14 ;  /* 0x0000000e1e008986 */ /* 0x0043e8000c101924 */
[----:B------:R-:W-:Y:S04]  /*04e0*/  @!P0 STG.E desc[UR36][R30.64+0x4], R15 ;  /* 0x0000040f1e008986 */ /* 0x000fe8000c101924 */
[----:B---3--:R-:W-:Y:S04]  /*04f0*/  @!P0 STG.E desc[UR36][R30.64+0x8], R6 ;  /* 0x000008061e008986 */ /* 0x008fe8000c101924 */
[----:B------:R-:W-:Y:S04]  /*0500*/  @!P0 STG.E desc[UR36][R28.64], R7 ;  /* 0x000000071c008986 */ /* 0x000fe8000c101924 */
[----:B----4-:R-:W-:Y:S04]  /*0510*/  @!P0 STG.E desc[UR36][R28.64+0x4], R8 ;  /* 0x000004081c008986 */ /* 0x010fe8000c101924 */
[----:B------:R0:W-:Y:S04]  /*0520*/  @!P0 STG.E desc[UR36][R28.64+0x8], R9 ;  /* 0x000008091c008986 */ /* 0x0001e8000c101924 */
[----:B------:R-:W2:Y:S04]  /*0530*/  @!P0 LDG.E R3, desc[UR36][R24.64] ;  /* 0x0000002418038981 */ /* 0x000ea8000c1e1900 */
[----:B--2---:R-:W-:Y:S04]  /*0540*/  @!P0 STG.E desc[UR36][R26.64], R3 ;  /* 0x000000031a008986 */ /* 0x004fe8000c101924 */
[----:B------:R-:W2:Y:S04]  /*0550*/  @!P0 LDG.E R11, desc[UR36][R24.64+0x4] ;  /* 0x00000424180b8981 */ /* 0x000ea8000c1e1900 */
[----:B--2---:R-:W-:Y:S04]  /*0560*/  @!P0 STG.E desc[UR36][R26.64+0x4], R11 ;  /* 0x0000040b1a008986 */ /* 0x004fe8000c101924 */
[----:B------:R-:W2:Y:S04]  /*0570*/  @!P0 LDG.E R13, desc[UR36][R24.64+0x8] ;  /* 0x00000824180d8981 */ /* 0x000ea8000c1e1900 */
[----:B--2---:R2:W-:Y:S04]  /*0580*/  @!P0 STG.E desc[UR36][R26.64+0x8], R13 ;  /* 0x0000080d1a008986 */ /* 0x0045e8000c101924 */
[----:B-1----:R-:W3:Y:S01]  /*0590*/  LDG.E R14, desc[UR36][R38.64] ;  /* 0x00000024260e7981 */ /* 0x002ee2000c1e1900 */
[----:B------:R-:W-:Y:S01]  /*05a0*/  IADD3 R12, P0, PT, R16, 0xc, RZ ;  /* 0x0000000c100c7810 */ /* 0x000fe20007f1e0ff */
[----:B------:R-:W-:-:S02]  /*05b0*/  HFMA2 R21, -RZ, RZ, 0, 0 ;  /* 0x00000000ff157431 */ /* 0x000fc400000001ff */
[----:B0-----:R-:W-:Y:S01]  /*05c0*/  IMAD.WIDE R8, R5, 0x4, R24 ;  /* 0x0000000405087825 */ /* 0x001fe200078e0218 */
[----:B------:R-:W-:Y:S02]  /*05d0*/  MOV R6, R44 ;  /* 0x0000002c00067202 */ /* 0x000fe40000000f00 */
[----:B------:R-:W-:Y:S01]  /*05e0*/  MOV R10, R16 ;  /* 0x00000010000a7202 */ /* 0x000fe20000000f00 */
[----:B------:R-:W-:Y:S01]  /*05f0*/  IMAD.MOV.U32 R5, RZ, RZ, R47 ;  /* 0x000000ffff057224 */ /* 0x000fe200078e002f */
[----:B--2---:R-:W-:Y:S01]  /*0600*/  IADD3.X R13, PT, PT, RZ, R2, RZ, P0, !PT ;  /* 0x00000002ff0d7210 */ /* 0x004fe200007fe4ff */
[----:B------:R-:W-:Y:S01]  /*0610*/  IMAD.MOV.U32 R7, RZ, RZ, R45 ;  /* 0x000000ffff077224 */ /* 0x000fe200078e002d */
[----:B------:R-:W-:Y:S01]  /*0620*/  MOV R20, 0x670 ;  /* 0x0000067000147802 */ /* 0x000fe20000000f00 */
[----:B------:R-:W-:Y:S02]  /*0630*/  IMAD.MOV.U32 R11, RZ, RZ, R2 ;  /* 0x000000ffff0b7224 */ /* 0x000fe400078e0002 */
[----:B------:R-:W-:Y:S01]  /*0640*/  IMAD.MOV.U32 R4, RZ, RZ, R46 ;  /* 0x000000ffff047224 */ /* 0x000fe200078e002e */
[----:B---3--:R-:W0:Y:S06]  /*0650*/  LDC.64 R14, c[0x2][R14] ;  /* 0x008000000e0e7b82 */ /* 0x008e2c0000000a00 */
[----:B0-----:R-:W-:Y:S05]  /*0660*/  CALL.REL.NOINC R14 `(_Z12find_closestPfS_iS_iiiS_S_S_S_) ;  /* 0xfffffff80e647344 */ /* 0x001fea0003c3ffff */
[----:B------:R-:W2:Y:S01]  /*0670*/  LDG.E R3, desc[UR36][R36.64] ;  /* 0x0000002424037981 */ /* 0x000ea2000c1e1900 */
[----:B------:R-:W0:Y:S01]  /*0680*/  LDC R0, c[0x0][0x3a8] ;  /* 0x0000ea00ff007b82 */ /* 0x000e220000000800 */
[----:B------:R-:W-:Y:S02]  /*0690*/  ISETP.NE.AND P6, PT, R23, RZ, PT ;  /* 0x000000ff1700720c */ /* 0x000fe40003fc5270 */
[----:B--2---:R-:W-:-:S13]  /*06a0*/  FSETP.GEU.AND P0, PT, R4, R3, PT ;  /* 0x000000030400720b */ /* 0x004fda0003f0e000 */
[----:B------:R-:W2:Y:S01]  /*06b0*/  @!P0 LDL.64 R12, [R1] ;  /* 0x00000000010c8983 */ /* 0x000ea20000100a00 */
[----:B------:R-:W1:Y:S03]  /*06c0*/  @!P0 LDC.64 R10, c[0x0][0x398] ;  /* 0x0000e600ff0a8b82 */ /* 0x000e660000000a00 */
[----:B------:R-:W3:Y:S04]  /*06d0*/  @!P0 LDL.64 R6, [R1+0x8] ;  /* 0x0000080001068983 */ /* 0x000ee80000100a00 */
[----:B------:R-:W4:Y:S04]  /*06e0*/  @!P0 LDL.64 R8, [R1+0x10] ;  /* 0x0000100001088983 */ /* 0x000f280000100a00 */
[----:B------:R0:W-:Y:S01]  /*06f0*/  @!P0 STG.E desc[UR36][R36.64], R4 ;  /* 0x0000000424008986 */ /* 0x0001e2000c101924 */
[----:B-1----:R-:W-:-:S03]  /*0700*/  @!P0 IMAD.WIDE R10, R17, 0x4, R10 ;  /* 0x00000004110a8825 */ /* 0x002fc600078e020a */
[----:B--2---:R1:W-:Y:S04]  /*0710*/  @!P0 STG.E desc[UR36][R30.64], R12 ;  /* 0x0000000c1e008986 */ /* 0x0043e8000c101924 */
[----:B------:R1:W-:Y:S04]  /*0720*/  @!P0 STG.E desc[UR36][R30.64+0x4], R13 ;  /* 0x0000040d1e008986 */ /* 0x0003e8000c101924 */
[----:B---3--:R1:W-:Y:S04]  /*0730*/  @!P0 STG.E desc[UR36][R30.64+0x8], R6 ;  /* 0x000008061e008986 */ /* 0x0083e8000c101924 */
[----:B------:R1:W-:Y:S04]  /*0740*/  @!P0 STG.E desc[UR36][R28.64], R7 ;  /* 0x000000071c008986 */ /* 0x0003e8000c101924 */
[----:B----4-:R1:W-:Y:S04]  /*0750*/  @!P0 STG.E desc[UR36][R28.64+0x4], R8 ;  /* 0x000004081c008986 */ /* 0x0103e8000c101924 */
[----:B------:R1:W-:Y:S04]  /*0760*/  @!P0 STG.E desc[UR36][R28.64+0x8], R9 ;  /* 0x000008091c008986 */ /* 0x0003e8000c101924 */
[----:B------:R-:W2:Y:S04]  /*0770*/  @!P0 LDG.E R3, desc[UR36][R10.64] ;  /* 0x000000240a038981 */ /* 0x000ea8000c1e1900 */
[----:B--2---:R1:W-:Y:S04]  /*0780*/  @!P0 STG.E desc[UR36][R26.64], R3 ;  /* 0x000000031a008986 */ /* 0x0043e8000c101924 */
[----:B------:R-:W2:Y:S04]  /*0790*/  @!P0 LDG.E R5, desc[UR36][R10.64+0x4] ;  /* 0x000004240a058981 */ /* 0x000ea8000c1e1900 */
[----:B--2---:R1:W-:Y:S04]  /*07a0*/  @!P0 STG.E desc[UR36][R26.64+0x4], R5 ;  /* 0x000004051a008986 */ /* 0x0043e8000c101924 */
[----:B------:R-:W2:Y:S01]  /*07b0*/  @!P0 LDG.E R15, desc[UR36][R10.64+0x8] ;  /* 0x000008240a0f8981 */ /* 0x000ea2000c1e1900 */
[C---:B0-----:R-:W-:Y:S01]  /*07c0*/  IMAD R18, R0.reuse, 0x2, R18 ;  /* 0x0000000200127824 */ /* 0x041fe200078e0212 */
[----:B------:R-:W-:-:S02]  /*07d0*/  LEA R17, R0, R17, 0x1 ;  /* 0x0000001100117211 */ /* 0x000fc400078e08ff */
[----:B--2---:R1:W-:Y:S01]  /*07e0*/  @!P0 STG.E desc[UR36][R26.64+0x8], R15 ;  /* 0x0000080f1a008986 */ /* 0x0043e2000c101924 */
[----:B------:R-:W-:Y:S05]  /*07f0*/  @P6 BRA `(.L_x_1) ;  /* 0xfffffff800c86947 */ /* 0x000fea000383ffff */
[----:B------:R-:W-:Y:S05]  /*0800*/  BSYNC.RECONVERGENT B6 ;  /* 0x0000000000067941 */ /* 0x000fea0003800200 */
.L_x_0:
[----:B------:R-:W0:Y:S02]  /*0810*/  LDC R0, c[0x0][0x3a4] ;  /* 0x0000e900ff007b82 */ /* 0x000e240000000800 */
[----:B0-----:R-:W-:-:S04]  /*0820*/  LOP3.LUT R0, R0, 0x1, RZ, 0xc0, !PT ;  /* 0x0000000100007812 */ /* 0x001fc800078ec0ff */
[----:B------:R-:W-:-:S13]  /*0830*/  ISETP.NE.U32.AND P0, PT, R0, 0x1, PT ;  /* 0x000000010000780c */ /* 0x000fda0003f05070 */
[----:B------:R-:W-:Y:S05]  /*0840*/  @P0 EXIT ;  /* 0x000000000000094d */ /* 0x000fea0003800000 */
[----:B------:R-:W2:Y:S01]  /*0850*/  LDG.E R14, desc[UR36][R38.64] ;  /* 0x00000024260e7981 */ /* 0x000ea2000c1e1900 */
[----:B------:R-:W0:Y:S01]  /*0860*/  LDC.64 R18, c[0x0][0x398] ;  /* 0x0000e600ff127b82 */ /* 0x000e220000000a00 */
[----:B------:R-:W3:Y:S01]  /*0870*/  LDCU UR4, c[0x0][0x3a8] ;  /* 0x00007500ff0477ac */ /* 0x000ee20008000800 */
[----:B-1----:R-:W-:Y:S01]  /*0880*/  IADD3 R12, P0, PT, R16, 0xc, RZ ;  /* 0x0000000c100c7810 */ /* 0x002fe20007f1e0ff */
[----:B------:R-:W-:Y:S02]  /*0890*/  HFMA2 R21, -RZ, RZ, 0, 0 ;  /* 0x00000000ff157431 */ /* 0x000fe400000001ff */
[----:B------:R-:W-:Y:S01]  /*08a0*/  IMAD.MOV.U32 R4, RZ, RZ, R46 ;  /* 0x000000ffff047224 */ /* 0x000fe200078e002e */
[----:B------:R-:W-:Y:S01]  /*08b0*/  MOV R5, R47 ;  /* 0x0000002f00057202 */ /* 0x000fe20000000f00 */
[----:B------:R-:W-:Y:S01]  /*08c0*/  IMAD.MOV.U32 R6, RZ, RZ, R44 ;  /* 0x000000ffff067224 */ /* 0x000fe200078e002c */
[----:B------:R-:W-:Y:S01]  /*08d0*/  MOV R7, R45 ;  /* 0x0000002d00077202 */ /* 0x000fe20000000f00 */
[----:B------:R-:W-:Y:S01]  /*08e0*/  IMAD.MOV.U32 R10, RZ, RZ, R16 ;  /* 0x000000ffff0a7224 */ /* 0x000fe200078e0010 */
[----:B------:R-:W-:Y:S01]  /*08f0*/  MOV R11, R2 ;  /* 0x00000002000b7202 */ /* 0x000fe20000000f00 */
[----:B------:R-:W-:Y:S01]  /*0900*/  IMAD.X R13, RZ, RZ, R2, P0 ;  /* 0x000000ffff0d7224 */ /* 0x000fe200000e0602 */
[----:B------:R-:W-:Y:S01]  /*0910*/  MOV R20, 0x980 ;  /* 0x0000098000147802 */ /* 0x000fe20000000f00 */
[----:B---3--:R-:W-:-:S04]  /*0920*/  IMAD R3, R22, UR4, RZ ;  /* 0x0000000416037c24 */ /* 0x008fc8000f8e02ff */
[----:B0-----:R-:W-:-:S04]  /*0930*/  IMAD.WIDE R18, R3, 0x4, R18 ;  /* 0x0000000403127825 */ /* 0x001fc800078e0212 */
[----:B------:R-:W-:Y:S01]  /*0940*/  IMAD.MOV.U32 R9, RZ, RZ, R19 ;  /* 0x000000ffff097224 */ /* 0x000fe200078e0013 */
[----:B------:R-:W-:Y:S01]  /*0950*/  MOV R8, R18 ;  /* 0x0000001200087202 */ /* 0x000fe20000000f00 */
[----:B--2---:R-:W0:Y:S06]  /*0960*/  LDC.64 R14, c[0x2][R14] ;  /* 0x008000000e0e7b82 */ /* 0x004e2c0000000a00 */
[----:B0-----:R-:W-:Y:S05]  /*0970*/  CALL.REL.NOINC R14 `(_Z12find_closestPfS_iS_iiiS_S_S_S_) ;  /* 0xfffffff40ea07344 */ /* 0x001fea0003c3ffff */
[----:B------:R-:W2:Y:S02]  /*0980*/  LDG.E R3, desc[UR36][R36.64] ;  /* 0x0000002424037981 */ /* 0x000ea4000c1e1900 */
[----:B--2---:R-:W-:-:S13]  /*0990*/  FSETP.GEU.AND P0, PT, R4, R3, PT ;  /* 0x000000030400720b */ /* 0x004fda0003f0e000 */
[----:B------:R-:W-:Y:S05]  /*09a0*/  @P0 EXIT ;  /* 0x000000000000094d */ /* 0x000fea0003800000 */
[----:B------:R-:W2:Y:S04]  /*09b0*/  LDL.64 R8, [R1] ;  /* 0x0000000001087983 */ /* 0x000ea80000100a00 */
[----:B------:R-:W3:Y:S04]  /*09c0*/  LDL.64 R2, [R1+0x8] ;  /* 0x0000080001027983 */ /* 0x000ee80000100a00 */
[----:B------:R-:W4:Y:S04]  /*09d0*/  LDL.64 R6, [R1+0x10] ;  /* 0x0000100001067983 */ /* 0x000f280000100a00 */
[----:B------:R-:W-:Y:S04]  /*09e0*/  STG.E desc[UR36][R36.64], R4 ;  /* 0x0000000424007986 */ /* 0x000fe8000c101924 */
[----:B--2---:R-:W-:Y:S04]  /*09f0*/  STG.E desc[UR36][R30.64], R8 ;  /* 0x000000081e007986 */ /* 0x004fe8000c101924 */
[----:B------:R-:W-:Y:S04]  /*0a00*/  STG.E desc[UR36][R30.64+0x4], R9 ;  /* 0x000004091e007986 */ /* 0x000fe8000c101924 */
[----:B---3--:R-:W-:Y:S04]  /*0a10*/  STG.E desc[UR36][R30.64+0x8], R2 ;  /* 0x000008021e007986 */ /* 0x008fe8000c101924 */
[----:B------:R-:W-:Y:S04]  /*0a20*/  STG.E desc[UR36][R28.64], R3 ;  /* 0x000000031c007986 */ /* 0x000fe8000c101924 */
[----:B----4-:R-:W-:Y:S04]  /*0a30*/  STG.E desc[UR36][R28.64+0x4], R6 ;  /* 0x000004061c007986 */ /* 0x010fe8000c101924 */
[----:B------:R-:W-:Y:S04]  /*0a40*/  STG.E desc[UR36][R28.64+0x8], R7 ;  /* 0x000008071c007986 */ /* 0x000fe8000c101924 */
[----:B------:R-:W2:Y:S04]  /*0a50*/  LDG.E R5, desc[UR36][R18.64] ;  /* 0x0000002412057981 */ /* 0x000ea8000c1e1900 */
[----:B--2---:R-:W-:Y:S04]  /*0a60*/  STG.E desc[UR36][R26.64], R5 ;  /* 0x000000051a007986 */ /* 0x004fe8000c101924 */
[----:B------:R-:W2:Y:S04]  /*0a70*/  LDG.E R11, desc[UR36][R18.64+0x4] ;  /* 0x00000424120b7981 */ /* 0x000ea8000c1e1900 */
[----:B--2---:R-:W-:Y:S04]  /*0a80*/  STG.E desc[UR36][R26.64+0x4], R11 ;  /* 0x0000040b1a007986 */ /* 0x004fe8000c101924 */
[----:B------:R-:W2:Y:S04]  /*0a90*/  LDG.E R13, desc[UR36][R18.64+0x8] ;  /* 0x00000824120d7981 */ /* 0x000ea8000c1e1900 */
[----:B--2---:R-:W-:Y:S01]  /*0aa0*/  STG.E desc[UR36][R26.64+0x8], R13 ;  /* 0x0000080d1a007986 */ /* 0x004fe2000c101924 */
[----:B------:R-:W-:Y:S05]  /*0ab0*/  EXIT ;  /* 0x000000000000794d */ /* 0x000fea0003800000 */
        .type           $_Z12find_closestPfS_iS_iiiS_S_S_S_$_Z15plane_collisionPfS_S_S_S_,@function
        .size           $_Z12find_closestPfS_iS_iiiS_S_S_S_$_Z15plane_collisionPfS_S_S_S_,($_Z12find_closestPfS_iS_iiiS_S_S_S_$_Z16sphere_collisionPfS_S_S_S_ - $_Z12find_closestPfS_iS_iiiS_S_S_S_$_Z15plane_collisionPfS_S_S_S_)
$_Z12find_closestPfS_iS_iiiS_S_S_S_$_Z15plane_collisionPfS_S_S_S_:
[----:B------:R-:W-:-:S05]  /*0ac0*/  VIADD R1, R1, 0xffffffb8 ;  /* 0xffffffb801017836 */ /* 0x000fca0000000000 */
[----:B------:R-:W-:Y:S04]  /*0ad0*/  STL [R1+0x44], R37 ;  /* 0x0000442501007387 */ /* 0x000fe80000100800 */
[----:B------:R-:W-:Y:S04]  /*0ae0*/  STL [R1+0x40], R36 ;  /* 0x0000402401007387 */ /* 0x000fe80000100800 */
[----:B------:R-:W-:Y:S04]  /*0af0*/  STL [R1+0x14], R21 ;  /* 0x0000141501007387 */ /* 0x000fe80000100800 */
[----:B------:R-:W-:Y:S04]  /*0b00*/  STL [R1+0x10], R20 ;  /* 0x0000101401007387 */ /* 0x000fe80000100800 */
[----:B------:R-:W-:Y:S04]  /*0b10*/  STL [R1+0x8], R17 ;  /* 0x0000081101007387 */ /* 0x000fe80000100800 */
[----:B------:R-:W-:Y:S04]  /*0b20*/  STL [R1], R2 ;  /* 0x0000000201007387 */ /* 0x000fe80000100800 */
[----:B------:R0:W-:Y:S04]  /*0b30*/  STL [R1+0xc], R18 ;  /* 0x00000c1201007387 */ /* 0x0001e80000100800 */
[----:B------:R1:W-:Y:S04]  /*0b40*/  STL [R1+0x4], R16 ;  /* 0x0000041001007387 */ /* 0x0003e80000100800 */
[----:B------:R2:W-:Y:S01]  /*0b50*/  STL [R1+0x3c], R31 ;  /* 0x00003c1f01007387 */ /* 0x0005e20000100800 */
[----:B0-----:R-:W0:Y:S05]  /*0b60*/  BMOV.32.CLEAR R18, B7 ;  /* 0x0000000007127355 */ /* 0x001e2a0000100000 */
[----:B-1----:R-:W1:Y:S05]  /*0b70*/  BMOV.32.CLEAR R16, B6 ;  /* 0x0000000006107355 */ /* 0x002e6a0000100000 */
[----:B------:R3:W-:Y:S01]  /*0b80*/  STL [R1+0x38], R30 ;  /* 0x0000381e01007387 */ /* 0x0007e20000100800 */
[----:B--2---:R-:W-:-:S03]  /*0b90*/  MOV R31, R5 ;  /* 0x00000005001f7202 */ /* 0x004fc60000000f00 */
[----:B------:R2:W-:Y:S04]  /*0ba0*/  STL [R1+0x34], R29 ;  /* 0x0000341d01007387 */ /* 0x0005e80000100800 */
[----:B------:R4:W-:Y:S01]  /*0bb0*/  STL [R1+0x30], R28 ;  /* 0x0000301c01007387 */ /* 0x0009e20000100800 */
[----:B---3--:R-:W-:-:S03]  /*0bc0*/  IMAD.MOV.U32 R30, RZ, RZ, R4 ;  /* 0x000000ffff1e7224 */ /* 0x008fc600078e0004 */
[----:B------:R3:W-:Y:S01]  /*0bd0*/  STL [R1+0x2c], R27 ;  /* 0x00002c1b01007387 */ /* 0x0007e20000100800 */
[----:B--2---:R-:W-:-:S03]  /*0be0*/  MOV R29, R7 ;  /* 0x00000007001d7202 */ /* 0x004fc60000000f00 */
[----:B------:R2:W-:Y:S01]  /*0bf0*/  STL [R1+0x28], R26 ;  /* 0x0000281a01007387 */ /* 0x0005e20000100800 */
[----:B----4-:R-:W-:-:S03]  /*0c00*/  IMAD.MOV.U32 R28, RZ, RZ, R6 ;  /* 0x000000ffff1c7224 */ /* 0x010fc600078e0006 */
[----:B------:R4:W-:Y:S01]  /*0c10*/  STL [R1+0x24], R25 ;  /* 0x0000241901007387 */ /* 0x0009e20000100800 */
[----:B---3--:R-:W-:-:S03]  /*0c20*/  MOV R27, R9 ;  /* 0x00000009001b7202 */ /* 0x008fc60000000f00 */
[----:B------:R3:W-:Y:S01]  /*0c30*/  STL [R1+0x20], R24 ;  /* 0x0000201801007387 */ /* 0x0007e20000100800 */
[----:B--2---:R-:W-:-:S03]  /*0c40*/  IMAD.MOV.U32 R26, RZ, RZ, R8 ;  /* 0x000000ffff1a7224 */ /* 0x004fc600078e0008 */
[----:B------:R2:W-:Y:S01]  /*0c50*/  STL [R1+0x1c], R23 ;  /* 0x00001c1701007387 */ /* 0x0005e20000100800 */
[----:B----4-:R-:W-:-:S03]  /*0c60*/  MOV R25, R11 ;  /* 0x0000000b00197202 */ /* 0x010fc60000000f00 */
[----:B------:R4:W-:Y:S01]  /*0c70*/  STL [R1+0x18], R22 ;  /* 0x0000181601007387 */ /* 0x0009e20000100800 */
[----:B---3--:R-:W-:Y:S01]  /*0c80*/  IMAD.MOV.U32 R24, RZ, RZ, R10 ;  /* 0x000000ffff187224 */ /* 0x008fe200078e000a */
[----:B--2---:R-:W-:Y:S01]  /*0c90*/  MOV R23, R13 ;  /* 0x0000000d00177202 */ /* 0x004fe20000000f00 */
[----:B----4-:R-:W-:Y:S01]  /*0ca0*/  IMAD.MOV.U32 R22, RZ, RZ, R12 ;  /* 0x000000ffff167224 */ /* 0x010fe200078e000c */
[----:B------:R-:W2:Y:S02]  /*0cb0*/  LDC.64 R36, c[0x0][0x358] ;  /* 0x0000d600ff247b82 */ /* 0x000ea40000000a00 */
[C---:B--2---:R-:W-:Y:S02]  /*0cc0*/  R2UR UR8, R36.reuse ;  /* 0x00000000240872ca */ /* 0x044fe400000e0000 */
[----:B------:R-:W-:Y:S02]  /*0cd0*/  R2UR UR9, R37 ;  /* 0x00000000250972ca */ /* 0x000fe400000e0000 */
[----:B------:R-:W-:-:S02]  /*0ce0*/  R2UR UR10, R36 ;  /* 0x00000000240a72ca */ /* 0x000fc400000e0000 */
[C---:B------:R-:W-:Y:S02]  /*0cf0*/  R2UR UR11, R37.reuse ;  /* 0x00000000250b72ca */ /* 0x040fe400000e0000 */
[C---:B------:R-:W-:Y:S02]  /*0d00*/  R2UR UR4, R36.reuse ;  /* 0x00000000240472ca */ /* 0x040fe400000e0000 */
[C---:B------:R-:W-:Y:S02]  /*0d10*/  R2UR UR5, R37.reuse ;  /* 0x00000000250572ca */ /* 0x040fe400000e0000 */
[C---:B------:R-:W-:Y:S02]  /*0d20*/  R2UR UR6, R36.reuse ;  /* 0x00000000240672ca */ /* 0x040fe400000e0000 */
[----:B------:R-:W-:Y:S01]  /*0d30*/  R2UR UR7, R37 ;  /* 0x00000000250772ca */ /* 0x000fe200000e0000 */
[----:B------:R-:W2:Y:S01]  /*0d40*/  LD.E R0, desc[UR8][R28.64+0x4] ;  /* 0x000004081c007980 */ /* 0x000ea2000c101900 */
[----:B------:R-:W-:-:S02]  /*0d50*/  R2UR UR12, R36 ;  /* 0x00000000240c72ca */ /* 0x000fc400000e0000 */
[C---:B------:R-:W-:Y:S01]  /*0d60*/  R2UR UR13, R37.reuse ;  /* 0x00000000250d72ca */ /* 0x040fe200000e0000 */
[----:B------:R-:W2:Y:S01]  /*0d70*/  LD.E R13, desc[UR10][R26.64+0x1c] ;  /* 0x00001c0a1a0d7980 */ /* 0x000ea2000c101900 */
[----:B------:R-:W-:Y:S02]  /*0d80*/  R2UR UR14, R36 ;  /* 0x00000000240e72ca */ /* 0x000fe400000e0000 */
[----:B------:R-:W-:Y:S01]  /*0d90*/  R2UR UR15, R37 ;  /* 0x00000000250f72ca */ /* 0x000fe200000e0000 */
[----:B------:R-:W3:Y:S04]  /*0da0*/  LD.E R17, desc[UR4][R28.64] ;  /* 0x000000041c117980 */ /* 0x000ee8000c101900 */
[----:B------:R-:W3:Y:S04]  /*0db0*/  LD.E R11, desc[UR6][R26.64+0x18] ;  /* 0x000018061a0b7980 */ /* 0x000ee8000c101900 */
[----:B------:R-:W4:Y:S04]  /*0dc0*/  LD.E R5, desc[UR12][R28.64+0x8] ;  /* 0x0000080c1c057980 */ /* 0x000f28000c101900 */
[----:B------:R-:W4:Y:S01]  /*0dd0*/  LD.E R10, desc[UR14][R26.64+0x20] ;  /* 0x0000200e1a0a7980 */ /* 0x000f22000c101900 */
[----:B------:R-:W-:Y:S01]  /*0de0*/  UMOV UR4, 0xd2f1a9fc ;  /* 0xd2f1a9fc00047882 */ /* 0x000fe20000000000 */
[----:B------:R-:W-:Y:S01]  /*0df0*/  UMOV UR5, 0x3f50624d ;  /* 0x3f50624d00057882 */ /* 0x000fe20000000000 */
[----:B------:R-:W-:Y:S01]  /*0e00*/  BSSY.RECONVERGENT B7, `(.L_x_2) ;  /* 0x0000049000077945 */ /* 0x000fe20003800200 */
[----:B------:R-:W-:Y:S01]  /*0e10*/  MOV R4, 0x4cbebc20 ;  /* 0x4cbebc2000047802 */ /* 0x000fe20000000f00 */
[----:B--2---:R-:W-:-:S04]  /*0e20*/  FMUL R0, R0, R13 ;  /* 0x0000000d00007220 */ /* 0x004fc80000400000 */
[----:B---3--:R-:W-:-:S04]  /*0e30*/  FFMA R0, R17, R11, R0 ;  /* 0x0000000b11007223 */ /* 0x008fc80000000000 */
[----:B----4-:R-:W-:-:S04]  /*0e40*/  FFMA R5, R5, R10, R0 ;  /* 0x0000000a05057223 */ /* 0x010fc80000000000 */
[----:B------:R-:W2:Y:S02]  /*0e50*/  F2F.F64.F32 R2, |R5| ;  /* 0x4000000500027310 */ /* 0x000ea40000201800 */
[----:B--2---:R-:W-:-:S14]  /*0e60*/  DSETP.GEU.AND P0, PT, R2, UR4, PT ;  /* 0x0000000402007e2a */ /* 0x004fdc000bf0e000 */
[----:B01----:R-:W-:Y:S05]  /*0e70*/  @!P0 BRA `(.L_x_3) ;  /* 0x0000000400048947 */ /* 0x003fea0003800000 */
[C---:B------:R-:W-:Y:S02]  /*0e80*/  R2UR UR8, R36.reuse ;  /* 0x00000000240872ca */ /* 0x040fe400000e0000 */
[C---:B------:R-:W-:Y:S02]  /*0e90*/  R2UR UR9, R37.reuse ;  /* 0x00000000250972ca */ /* 0x040fe400000e0000 */
[C---:B------:R-:W-:Y:S02]  /*0ea0*/  R2UR UR10, R36.reuse ;  /* 0x00000000240a72ca */ /* 0x040fe400000e0000 */
[C---:B------:R-:W-:Y:S02]  /*0eb0*/  R2UR UR11, R37.reuse ;  /* 0x00000000250b72ca */ /* 0x040fe400000e0000 */
[----:B------:R-:W-:Y:S02]  /*0ec0*/  R2UR UR4, R36 ;  /* 0x00000000240472ca */ /* 0x000fe400000e0000 */
[----:B------:R-:W-:-:S02]  /*0ed0*/  R2UR UR5, R37 ;  /* 0x00000000250572ca */ /* 0x000fc400000e0000 */
[C---:B------:R-:W-:Y:S02]  /*0ee0*/  R2UR UR6, R36.reuse ;  /* 0x00000000240672ca */ /* 0x040fe400000e0000 */
[C---:B------:R-:W-:Y:S01]  /*0ef0*/  R2UR UR7, R37.reuse ;  /* 0x00000000250772ca */ /* 0x040fe200000e0000 */
[----:B------:R-:W2:Y:S01]  /*0f00*/  LD.E R0, desc[UR8][R26.64+0x10] ;  /* 0x000010081a007980 */ /* 0x000ea2000c101900 */
[C---:B------:R-:W-:Y:S02]  /*0f10*/  R2UR UR12, R36.reuse ;  /* 0x00000000240c72ca */ /* 0x040fe400000e0000 */
        /* <DEDUP_REMOVED lines=8> */
[----:B------:R-:W0:Y:S01]  /*0fa0*/  MUFU.RCP R8, R5 ;  /* 0x0000000500087308 */ /* 0x000e220000001000 */
[----:B------:R-:W-:Y:S01]  /*0fb0*/  BSSY.RECONVERGENT B6, `(.L_x_4) ;  /* 0x0000012000067945 */ /* 0x000fe20003800200 */
[----:B--2---:R-:W-:-:S04]  /*0fc0*/  FADD R0, R0, -R7 ;  /* 0x8000000700007221 */ /* 0x004fc80000000000 */
[----:B------:R-:W-:Y:S01]  /*0fd0*/  FMUL R6, R13, R0 ;  /* 0x000000000d067220 */ /* 0x000fe20000400000 */
[----:B---3--:R-:W-:-:S04]  /*0fe0*/  FADD R3, R3, -R2 ;  /* 0x8000000203037221 */ /* 0x008fc80000000000 */
[----:B------:R-:W-:Y:S01]  /*0ff0*/  FFMA R3, R11, R3, R6 ;  /* 0x000000030b037223 */ /* 0x000fe20000000006 */
[----:B----4-:R-:W-:-:S04]  /*1000*/  FADD R0, R4, -R9 ;  /* 0x8000000904007221 */ /* 0x010fc80000000000 */
[----:B------:R-:W-:Y:S01]  /*1010*/  FFMA R0, R10, R0, R3 ;  /* 0x000000000a007223 */ /* 0x000fe20000000003 */
[----:B0-----:R-:W-:-:S03]  /*1020*/  FFMA R7, -R5, R8, 1 ;  /* 0x3f80000005077423 */ /* 0x001fc60000000108 */
[----:B------:R-:W0:Y:S01]  /*1030*/  FCHK P0, R0, R5 ;  /* 0x0000000500007302 */ /* 0x000e220000000000 */
[----:B------:R-:W-:-:S04]  /*1040*/  FFMA R7, R8, R7, R8 ;  /* 0x0000000708077223 */ /* 0x000fc80000000008 */
[----:B------:R-:W-:-:S04]  /*1050*/  FFMA R4, R0, R7, RZ ;  /* 0x0000000700047223 */ /* 0x000fc800000000ff */
[----:B------:R-:W-:-:S04]  /*1060*/  FFMA R3, -R5, R4, R0 ;  /* 0x0000000405037223 */ /* 0x000fc80000000100 */
[----:B------:R-:W-:Y:S01]  /*1070*/  FFMA R4, R7, R3, R4 ;  /* 0x0000000307047223 */ /* 0x000fe20000000004 */
[----:B0-----:R-:W-:Y:S06]  /*1080*/  @!P0 BRA `(.L_x_5) ;  /* 0x0000000000108947 */ /* 0x001fec0003800000 */
[----:B------:R-:W-:Y:S02]  /*1090*/  HFMA2 R21, -RZ, RZ, 0, 0 ;  /* 0x00000000ff157431 */ /* 0x000fe400000001ff */
[----:B------:R-:W-:Y:S01]  /*10a0*/  IMAD.MOV.U32 R4, RZ, RZ, R0 ;  /* 0x000000ffff047224 */ /* 0x000fe200078e0000 */
[----:B------:R-:W-:-:S07]  /*10b0*/  MOV R20, 0x10d0 ;  /* 0x000010d000147802 */ /* 0x000fce0000000f00 */
[----:B------:R-:W-:Y:S05]  /*10c0*/  CALL.REL.NOINC `($__internal_1_$__cuda_sm3x_div_rn_noftz_f32_slowpath) ;  /* 0x0000003000847944 */ /* 0x000fea0003c00000 */
.L_x_5:
[----:B------:R-:W-:Y:S05]  /*10d0*/  BSYNC.RECONVERGENT B6 ;  /* 0x0000000000067941 */ /* 0x000fea0003800200 */
.L_x_4:
[C---:B------:R-:W-:Y:S01]  /*10e0*/  R2UR UR4, R36.reuse ;  /* 0x00000000240472ca */ /* 0x040fe200000e0000 */
[----:B------:R-:W-:Y:S01]  /*10f0*/  FFMA R17, R17, R4, R2 ;  /* 0x0000000411117223 */ /* 0x000fe20000000002 */
[C---:B------:R-:W-:Y:S02]  /*1100*/  R2UR UR5, R37.reuse ;  /* 0x00000000250572ca */ /* 0x040fe400000e0000 */
[C---:B------:R-:W-:Y:S02]  /*1110*/  R2UR UR6, R36.reuse ;  /* 0x00000000240672ca */ /* 0x040fe400000e0000 */
[C---:B------:R-:W-:Y:S02]  /*1120*/  R2UR UR7, R37.reuse ;  /* 0x00000000250772ca */ /* 0x040fe400000e0000 */
[----:B------:R-:W-:Y:S02]  /*1130*/  R2UR UR8, R36 ;  /* 0x00000000240872ca */ /* 0x000fe400000e0000 */
[----:B------:R-:W-:-:S05]  /*1140*/  R2UR UR9, R37 ;  /* 0x00000000250972ca */ /* 0x000fca00000e0000 */
[----:B------:R-:W-:Y:S04]  /*1150*/  ST.E desc[UR4][R24.64], R17 ;  /* 0x0000001118007985 */ /* 0x000fe8000c101904 */
[----:B------:R-:W2:Y:S04]  /*1160*/  LD.E R3, desc[UR6][R28.64+0x4] ;  /* 0x000004061c037980 */ /* 0x000ea8000c101900 */
[----:B------:R-:W2:Y:S02]  /*1170*/  LD.E R0, desc[UR8][R30.64+0x4] ;  /* 0x000004081e007980 */ /* 0x000ea4000c101900 */
[----:B--2---:R-:W-:-:S05]  /*1180*/  FFMA R3, R3, R4, R0 ;  /* 0x0000000403037223 */ /* 0x004fca0000000000 */
[----:B------:R0:W-:Y:S04]  /*1190*/  ST.E desc[UR4][R24.64+0x4], R3 ;  /* 0x0000040318007985 */ /* 0x0001e8000c101904 */
[----:B------:R-:W2:Y:S04]  /*11a0*/  LD.E R5, desc[UR6][R28.64+0x8] ;  /* 0x000008061c057980 */ /* 0x000ea8000c101900 */
[----:B------:R-:W2:Y:S02]  /*11b0*/  LD.E R0, desc[UR8][R30.64+0x8] ;  /* 0x000008081e007980 */ /* 0x000ea4000c101900 */
[----:B--2---:R-:W-:-:S05]  /*11c0*/  FFMA R5, R5, R4, R0 ;  /* 0x0000000405057223 */ /* 0x004fca0000000000 */
[----:B------:R1:W-:Y:S04]  /*11d0*/  ST.E desc[UR4][R24.64+0x8], R5 ;  /* 0x0000080518007985 */ /* 0x0003e8000c101904 */
[----:B------:R-:W2:Y:S04]  /*11e0*/  LD.E R7, desc[UR6][R26.64+0x18] ;  /* 0x000018061a077980 */ /* 0x000ea8000c101900 */
[----:B--2---:R1:W-:Y:S04]  /*11f0*/  ST.E desc[UR4][R22.64], R7 ;  /* 0x0000000716007985 */ /* 0x0043e8000c101904 */
[----:B------:R-:W2:Y:S01]  /*1200*/  LD.E R9, desc[UR6][R26.64+0x1c] ;  /* 0x00001c061a097980 */ /* 0x000ea2000c101900 */
[----:B0-----:R-:W0:Y:S03]  /*1210*/  F2F.F64.F32 R2, R4 ;  /* 0x0000000400027310 */ /* 0x001e260000201800 */
[----:B--2---:R1:W-:Y:S04]  /*1220*/  ST.E desc[UR4][R22.64+0x4], R9 ;  /* 0x0000040916007985 */ /* 0x0043e8000c101904 */
[----:B------:R-:W2:Y:S04]  /*1230*/  LD.E R11, desc[UR6][R26.64+0x20] ;  /* 0x000020061a0b7980 */ /* 0x000ea8000c101900 */
[----:B--2---:R1:W-:Y:S01]  /*1240*/  ST.E desc[UR4][R22.64+0x8], R11 ;  /* 0x0000080b16007985 */ /* 0x0043e2000c101904 */
[----:B------:R-:W-:Y:S01]  /*1250*/  UMOV UR4, 0xd2f1a9fc ;  /* 0xd2f1a9fc00047882 */ /* 0x000fe20000000000 */
[----:B------:R-:W-:-:S02]  /*1260*/  UMOV UR5, 0x3f50624d ;  /* 0x3f50624d00057882 */ /* 0x000fc40000000000 */
[----:B0-----:R-:W-:-:S06]  /*1270*/  DSETP.GT.AND P0, PT, R2, UR4, PT ;  /* 0x0000000402007e2a */ /* 0x001fcc000bf04000 */
[----:B------:R-:W-:-:S08]  /*1280*/  FSEL R4, R4, 100000000, P0 ;  /* 0x4cbebc2004047808 */ /* 0x000fd00000000000 */
.L_x_3:
[----:B------:R-:W-:Y:S05]  /*1290*/  BSYNC.RECONVERGENT B7 ;  /* 0x0000000000077941 */ /* 0x000fea0003800200 */
.L_x_2:
[----:B------:R-:W2:Y:S01]  /*12a0*/  LDL R20, [R1+0x10] ;  /* 0x0000100001147983 */ /* 0x000ea20000100800 */
[----:B------:R0:W-:Y:S05]  /*12b0*/  BMOV.32 B6, R16 ;  /* 0x0000001006007356 */ /* 0x0001ea0000000000 */
[----:B------:R-:W2:Y:S01]  /*12c0*/  LDL R21, [R1+0x14] ;  /* 0x0000140001157983 */ /* 0x000ea20000100800 */
[----:B------:R3:W-:Y:S05]  /*12d0*/  BMOV.32 B7, R18 ;  /* 0x0000001207007356 */ /* 0x0007ea0000000000 */
[----:B------:R-:W2:Y:S04]  /*12e0*/  LDL R2, [R1] ;  /* 0x0000000001027983 */ /* 0x000ea80000100800 */
[----:B0-----:R-:W2:Y:S04]  /*12f0*/  LDL R16, [R1+0x4] ;  /* 0x0000040001107983 */ /* 0x001ea80000100800 */
[----:B------:R-:W2:Y:S04]  /*1300*/  LDL R17, [R1+0x8] ;  /* 0x0000080001117983 */ /* 0x000ea80000100800 */
[----:B---3--:R-:W2:Y:S04]  /*1310*/  LDL R18, [R1+0xc] ;  /* 0x00000c0001127983 */ /* 0x008ea80000100800 */
[----:B-1----:R-:W2:Y:S04]  /*1320*/  LDL R22, [R1+0x18] ;  /* 0x0000180001167983 */ /* 0x002ea80000100800 */
[----:B------:R-:W2:Y:S04]  /*1330*/  LDL R23, [R1+0x1c] ;  /* 0x00001c0001177983 */ /* 0x000ea80000100800 */
        /* <DEDUP_REMOVED lines=9> */
[----:B------:R0:W2:Y:S02]  /*13d0*/  LDL R37, [R1+0x44] ;  /* 0x0000440001257983 */ /* 0x0000a40000100800 */
[----:B0-----:R-:W-:Y:S01]  /*13e0*/  VIADD R1, R1, 0x48 ;  /* 0x0000004801017836 */ /* 0x001fe20000000000 */
[----:B--2---:R-:W-:Y:S06]  /*13f0*/  RET.REL.NODEC R20 `(_Z12find_closestPfS_iS_iiiS_S_S_S_) ;  /* 0xffffffec14007950 */ /* 0x004fec0003c3ffff */
        .type           $_Z12find_closestPfS_iS_iiiS_S_S_S_$_Z16sphere_collisionPfS_S_S_S_,@function
        .size           $_Z12find_closestPfS_iS_iiiS_S_S_S_$_Z16sphere_collisionPfS_S_S_S_,($_Z12find_closestPfS_iS_iiiS_S_S_S_$_Z18triangle_collisionPfS_S_S_S_ - $_Z12find_closestPfS_iS_iiiS_S_S_S_$_Z16sphere_collisionPfS_S_S_S_)
$_Z12find_closestPfS_iS_iiiS_S_S_S_$_Z16sphere_collisionPfS_S_S_S_:
[----:B------:R-:W-:-:S05]  /*1400*/  IADD3 R1, PT, PT, R1, -0x58, RZ ;  /* 0xffffffa801017810 */ /* 0x000fca0007ffe0ff */
[----:B------:R-:W-:Y:S04]  /*1410*/  STL [R1+0x40], R31 ;  /* 0x0000401f01007387 */ /* 0x000fe80000100800 */
[----:B------:R-:W-:Y:S04]  /*1420*/  STL [R1+0x3c], R30 ;  /* 0x00003c1e01007387 */ /* 0x000fe80000100800 */
[----:B------:R-:W-:Y:S04]  /*1430*/  STL [R1+0x20], R23 ;  /* 0x0000201701007387 */ /* 0x000fe80000100800 */
        /* <DEDUP_REMOVED lines=12> */
[----:B--2---:R-:W-:-:S03]  /*1500*/  IMAD.MOV.U32 R39, RZ, RZ, R5 ;  /* 0x000000ffff277224 */ /* 0x004fc600078e0005 */
[----:B------:R2:W-:Y:S04]  /*1510*/  STL [R1+0x48], R37 ;  /* 0x0000482501007387 */ /* 0x0005e80000100800 */
[----:B------:R4:W-:Y:S01]  /*1520*/  STL [R1+0x44], R36 ;  /* 0x0000442401007387 */ /* 0x0009e20000100800 */
[----:B---3--:R-:W-:-:S03]  /*1530*/  MOV R38, R4 ;  /* 0x0000000400267202 */ /* 0x008fc60000000f00 */
[----:B------:R3:W-:Y:S01]  /*1540*/  STL [R1+0x38], R29 ;  /* 0x0000381d01007387 */ /* 0x0007e20000100800 */
[----:B--2---:R-:W-:-:S03]  /*1550*/  IMAD.MOV.U32 R37, RZ, RZ, R7 ;  /* 0x000000ffff257224 */ /* 0x004fc600078e0007 */
[----:B------:R2:W-:Y:S01]  /*1560*/  STL [R1+0x34], R28 ;  /* 0x0000341c01007387 */ /* 0x0005e20000100800 */
[----:B----4-:R-:W-:-:S03]  /*1570*/  MOV R36, R6 ;  /* 0x0000000600247202 */ /* 0x010fc60000000f00 */
[----:B------:R4:W-:Y:S01]  /*1580*/  STL [R1+0x30], R27 ;  /* 0x0000301b01007387 */ /* 0x0009e20000100800 */
[----:B---3--:R-:W-:-:S03]  /*1590*/  IMAD.MOV.U32 R29, RZ, RZ, R9 ;  /* 0x000000ffff1d7224 */ /* 0x008fc600078e0009 */
[----:B------:R3:W-:Y:S01]  /*15a0*/  STL [R1+0x2c], R26 ;  /* 0x00002c1a01007387 */ /* 0x0007e20000100800 */
[----:B--2---:R-:W-:-:S03]  /*15b0*/  MOV R28, R8 ;  /* 0x00000008001c7202 */ /* 0x004fc60000000f00 */
[----:B------:R2:W-:Y:S01]  /*15c0*/  STL [R1+0x28], R25 ;  /* 0x0000281901007387 */ /* 0x0005e20000100800 */
[----:B----4-:R-:W-:-:S03]  /*15d0*/  IMAD.MOV.U32 R27, RZ, RZ, R11 ;  /* 0x000000ffff1b7224 */ /* 0x010fc600078e000b */
[----:B------:R4:W-:Y:S01]  /*15e0*/  STL [R1+0x24], R24 ;  /* 0x0000241801007387 */ /* 0x0009e20000100800 */
[----:B---3--:R-:W-:Y:S01]  /*15f0*/  MOV R26, R10 ;  /* 0x0000000a001a7202 */ /* 0x008fe20000000f00 */
[----:B--2---:R-:W-:Y:S01]  /*1600*/  IMAD.MOV.U32 R25, RZ, RZ, R13 ;  /* 0x000000ffff197224 */ /* 0x004fe200078e000d */
[----:B----4-:R-:W-:Y:S01]  /*1610*/  MOV R24, R12 ;  /* 0x0000000c00187202 */ /* 0x010fe20000000f00 */
        /* <DEDUP_REMOVED lines=13> */
[C---:B------:R-:W-:Y:S02]  /*16f0*/  R2UR UR10, R30.reuse ;  /* 0x000000001e0a72ca */ /* 0x040fe400000e0000 */
[C---:B------:R-:W-:Y:S01]  /*1700*/  R2UR UR11, R31.reuse ;  /* 0x000000001f0b72ca */ /* 0x040fe200000e0000 */
[----:B------:R-:W3:Y:S01]  /*1710*/  LD.E R4, desc[UR16][R38.64+0x4] ;  /* 0x0000041026047980 */ /* 0x000ee2000c101900 */
[C---:B------:R-:W-:Y:S02]  /*1720*/  R2UR UR8, R30.reuse ;  /* 0x000000001e0872ca */ /* 0x040fe400000e0000 */
[----:B------:R-:W-:Y:S01]  /*1730*/  R2UR UR9, R31 ;  /* 0x000000001f0972ca */ /* 0x000fe200000e0000 */
[----:B------:R-:W3:Y:S01]  /*1740*/  LD.E R5, desc[UR18][R28.64+0x10] ;  /* 0x000010121c057980 */ /* 0x000ee2000c101900 */
[----:B------:R-:W-:-:S02]  /*1750*/  R2UR UR6, R30 ;  /* 0x000000001e0672ca */ /* 0x000fc400000e0000 */
[----:B------:R-:W-:Y:S01]  /*1760*/  R2UR UR7, R31 ;  /* 0x000000001f0772ca */ /* 0x000fe200000e0000 */
[----:B------:R-:W4:Y:S04]  /*1770*/  LD.E R9, desc[UR4][R36.64+0x4] ;  /* 0x0000040424097980 */ /* 0x000f28000c101900 */
[----:B------:R-:W5:Y:S04]  /*1780*/  LD.E R6, desc[UR10][R38.64+0x8] ;  /* 0x0000080a26067980 */ /* 0x000f68000c101900 */
[----:B------:R-:W5:Y:S04]  /*1790*/  LD.E R7, desc[UR8][R28.64+0x14] ;  /* 0x000014081c077980 */ /* 0x000f68000c101900 */
[----:B------:R-:W5:Y:S04]  /*17a0*/  LD.E R17, desc[UR6][R36.64] ;  /* 0x0000000624117980 */ /* 0x000f68000c101900 */
[----:B------:R-:W5:Y:S04]  /*17b0*/  LD.E R16, desc[UR14][R36.64+0x8] ;  /* 0x0000080e24107980 */ /* 0x000f68000c101900 */
[----:B------:R-:W5:Y:S01]  /*17c0*/  LD.E R2, desc[UR12][R28.64+0x18] ;  /* 0x0000180c1c027980 */ /* 0x000f62000c101900 */
[----:B------:R-:W-:Y:S01]  /*17d0*/  BSSY.RECONVERGENT B6, `(.L_x_6) ;  /* 0x0000019000067945 */ /* 0x000fe20003800200 */
[----:B--2---:R-:W-:-:S04]  /*17e0*/  FADD R0, R18, -R3 ;  /* 0x8000000312007221 */ /* 0x004fc80000000000 */
[----:B------:R-:W-:Y:S01]  /*17f0*/  FFMA R3, R0, R0, RZ ;  /* 0x0000000000037223 */ /* 0x000fe200000000ff */
[----:B---3--:R-:W-:-:S04]  /*1800*/  FADD R4, R4, -R5 ;  /* 0x8000000504047221 */ /* 0x008fc80000000000 */
[C---:B------:R-:W-:Y:S01]  /*1810*/  FFMA R3, R4.reuse, R4, R3 ;  /* 0x0000000404037223 */ /* 0x040fe20000000003 */
[----:B----4-:R-:W-:Y:S01]  /*1820*/  FMUL R9, R4, R9 ;  /* 0x0000000904097220 */ /* 0x010fe20000400000 */
[----:B-----5:R-:W-:-:S03]  /*1830*/  FADD R6, R6, -R7 ;  /* 0x8000000706067221 */ /* 0x020fc60000000000 */
[----:B------:R-:W-:Y:S01]  /*1840*/  FFMA R9, R0, R17, R9 ;  /* 0x0000001100097223 */ /* 0x000fe20000000009 */
[----:B------:R-:W-:-:S03]  /*1850*/  FFMA R3, R6, R6, R3 ;  /* 0x0000000606037223 */ /* 0x000fc60000000003 */
[----:B------:R-:W-:Y:S01]  /*1860*/  FFMA R16, R6, R16, R9 ;  /* 0x0000001006107223 */ /* 0x000fe20000000009 */
[----:B------:R-:W-:-:S04]  /*1870*/  FFMA R3, R2, R2, -R3 ;  /* 0x0000000202037223 */ /* 0x000fc80000000803 */
[----:B------:R-:W-:-:S04]  /*1880*/  FFMA R2, R16, R16, R3 ;  /* 0x0000001010027223 */ /* 0x000fc80000000003 */
[----:B------:R-:W-:Y:S01]  /*1890*/  VIADD R0, R2, 0xf3000000 ;  /* 0xf300000002007836 */ /* 0x000fe20000000000 */
[----:B------:R2:W3:Y:S04]  /*18a0*/  MUFU.RSQ R5, R2 ;  /* 0x0000000200057308 */ /* 0x0004e80000001400 */
[----:B------:R-:W-:-:S13]  /*18b0*/  ISETP.GT.U32.AND P0, PT, R0, 0x727fffff, PT ;  /* 0x727fffff0000780c */ /* 0x000fda0003f04070 */
[----:B0123--:R-:W-:Y:S05]  /*18c0*/  @!P0 BRA `(.L_x_7) ;  /* 0x0000000000148947 */ /* 0x00ffea0003800000 */
[----:B------:R-:W-:Y:S01]  /*18d0*/  MOV R4, R2 ;  /* 0x0000000200047202 */ /* 0x000fe20000000f00 */
[----:B------:R-:W-:Y:S01]  /*18e0*/  IMAD.MOV.U32 R21, RZ, RZ, 0x0 ;  /* 0x00000000ff157424 */ /* 0x000fe200078e00ff */
[----:B------:R-:W-:-:S07]  /*18f0*/  MOV R20, 0x1910 ;  /* 0x0000191000147802 */ /* 0x000fce0000000f00 */
[----:B------:R-:W-:Y:S05]  /*1900*/  CALL.REL.NOINC `($__internal_0_$__cuda_sm20_sqrt_rn_f32_slowpath) ;  /* 0x0000002800087944 */ /* 0x000fea0003c00000 */
[----:B------:R-:W-:Y:S05]  /*1910*/  BRA `(.L_x_8) ;  /* 0x0000000000107947 */ /* 0x000fea0003800000 */
.L_x_7:
[----:B------:R-:W-:Y:S01]  /*1920*/  FMUL.FTZ R3, R2, R5 ;  /* 0x0000000502037220 */ /* 0x000fe20000410000 */
[----:B------:R-:W-:-:S03]  /*1930*/  FMUL.FTZ R0, R5, 0.5 ;  /* 0x3f00000005007820 */ /* 0x000fc60000410000 */
[----:B------:R-:W-:-:S04]  /*1940*/  FFMA R4, -R3, R3, R2 ;  /* 0x0000000303047223 */ /* 0x000fc80000000102 */
[----:B------:R-:W-:-:S07]  /*1950*/  FFMA R4, R4, R0, R3 ;  /* 0x0000000004047223 */ /* 0x000fce0000000003 */
.L_x_8:
[----:B------:R-:W-:Y:S05]  /*1960*/  BSYNC.RECONVERGENT B6 ;  /* 0x0000000000067941 */ /* 0x000fea0003800200 */
.L_x_6:
[C-C-:B------:R-:W-:Y:S01]  /*1970*/  FADD R0, -R16.reuse, R4.reuse ;  /* 0x0000000410007221 */ /* 0x140fe20000000100 */
[C---:B------:R-:W-:Y:S01]  /*1980*/  FSETP.GEU.AND P0, PT, -R16.reuse, R4, PT ;  /* 0x000000041000720b */ /* 0x040fe20003f0e100 */
[----:B------:R-:W-:Y:S01]  /*1990*/  FADD R5, -R16, -R4 ;  /* 0x8000000410057221 */ /* 0x000fe20000000100 */
[----:B------:R-:W-:Y:S01]  /*19a0*/  BSSY.RECONVERGENT B7, `(.L_x_9) ;  /* 0x0000082000077945 */ /* 0x000fe20003800200 */
[----:B------:R-:W-:Y:S01]  /*19b0*/  HFMA2 R4, -RZ, RZ, 18.96875, -1.03125 ;  /* 0x4cbebc20ff047431 */ /* 0x000fe200000001ff */
[----:B------:R-:W-:-:S04]  /*19c0*/  FSETP.LT.AND P0, PT, R0, RZ, !P0 ;  /* 0x000000ff0000720b */ /* 0x000fc80004701000 */
[----:B------:R-:W-:-:S13]  /*19d0*/  FSETP.LT.OR P0, PT, R2, RZ, P0 ;  /* 0x000000ff0200720b */ /* 0x000fda0000701400 */
[----:B------:R-:W-:Y:S05]  /*19e0*/  @P0 BRA `(.L_x_10) ;  /* 0x0000000400f40947 */ /* 0x000fea0003800000 */
[----:B------:R-:W0:Y:S01]  /*19f0*/  F2F.F64.F32 R2, R2 ;  /* 0x0000000200027310 */ /* 0x000e220000201800 */
[----:B------:R-:W-:Y:S01]  /*1a00*/  IMAD.MOV.U32 R6, RZ, RZ, -0x2d0e5604 ;  /* 0xd2f1a9fcff067424 */ /* 0x000fe200078e00ff */
[----:B------:R-:W-:Y:S01]  /*1a10*/  MOV R7, 0x3f50624d ;  /* 0x3f50624d00077802 */ /* 0x000fe20000000f00 */
[----:B------:R-:W-:Y:S01]  /*1a20*/  BSSY.RELIABLE B0, `(.L_x_11) ;  /* 0x0000014000007945 */ /* 0x000fe20003800100 */
[----:B------:R-:W-:-:S04]  /*1a30*/  IMAD.MOV.U32 R16, RZ, RZ, R0 ;  /* 0x000000ffff107224 */ /* 0x000fc800078e0000 */
[----:B0-----:R-:W-:-:S14]  /*1a40*/  DSETP.GEU.AND P0, PT, R2, R6, PT ;  /* 0x000000060200722a */ /* 0x001fdc0003f0e000 */
[----:B------:R-:W-:Y:S05]  /*1a50*/  @!P0 BRA `(.L_x_12) ;  /* 0x0000000000308947 */ /* 0x000fea0003800000 */
[----:B------:R-:W0:Y:S02]  /*1a60*/  F2F.F64.F32 R2, R16 ;  /* 0x0000001000027310 */ /* 0x000e240000201800 */
[----:B0-----:R-:W-:-:S14]  /*1a70*/  DSETP.GEU.AND P0, PT, R2, R6, PT ;  /* 0x000000060200722a */ /* 0x001fdc0003f0e000 */
[----:B------:R-:W-:Y:S05]  /*1a80*/  @P0 BRA `(.L_x_13) ;  /* 0x0000000000180947 */ /* 0x000fea0003800000 */
[----:B------:R-:W0:Y:S02]  /*1a90*/  F2F.F64.F32 R2, R5 ;  /* 0x0000000500027310 */ /* 0x000e240000201800 */
[----:B0-----:R-:W-:-:S14]  /*1aa0*/  DSETP.GEU.AND P0, PT, R2, R6, PT ;  /* 0x000000060200722a */ /* 0x001fdc0003f0e000 */
[----:B------:R-:W-:Y:S05]  /*1ab0*/  @!P0 BREAK.RELIABLE B0 ;  /* 0x0000000000008942 */ /* 0x000fea0003800100 */
[----:B------:R-:W-:Y:S05]  /*1ac0*/  @!P0 BRA `(.L_x_10) ;  /* 0x0000000400bc8947 */ /* 0x000fea0003800000 */
[----:B------:R-:W-:Y:S01]  /*1ad0*/  MOV R16, R5 ;  /* 0x0000000500107202 */ /* 0x000fe20000000f00 */
[----:B------:R-:W-:Y:S06]  /*1ae0*/  BRA `(.L_x_12) ;  /* 0x00000000000c7947 */ /* 0x000fec0003800000 */
.L_x_13:
[----:B------:R-:W0:Y:S02]  /*1af0*/  F2F.F64.F32 R2, R5 ;  /* 0x0000000500027310 */ /* 0x000e240000201800 */
[----:B0-----:R-:W-:-:S14]  /*1b00*/  DSETP.GEU.AND P0, PT, R2, R6, PT ;  /* 0x000000060200722a */ /* 0x001fdc0003f0e000 */
[----:B------:R-:W-:-:S07]  /*1b10*/  @P0 FMNMX R16, R5, R16, PT ;  /* 0x0000001005100209 */ /* 0x000fce0003800000 */
.L_x_12:
[----:B------:R-:W-:Y:S01]  /*1b20*/  FSETP.GEU.AND P0, PT, R16, 100000000, PT ;  /* 0x4cbebc201000780b */ /* 0x000fe20003f0e000 */
[----:B------:R-:W-:-:S12]  /*1b30*/  IMAD.MOV.U32 R4, RZ, RZ, R16 ;  /* 0x000000ffff047224 */ /* 0x000fd800078e0010 */
[----:B------:R-:W-:Y:S05]  /*1b40*/  @P0 BREAK.RELIABLE B0 ;  /* 0x0000000000000942 */ /* 0x000fea0003800100 */
[----:B------:R-:W-:Y:S05]  /*1b50*/  @P0 BRA `(.L_x_10) ;  /* 0x0000000400980947 */ /* 0x000fea0003800000 */
[----:B------:R-:W-:Y:S05]  /*1b60*/  BSYNC.RELIABLE B0 ;  /* 0x0000000000007941 */ /* 0x000fea0003800100 */
.L_x_11:
[C---:B------:R-:W-:Y:S01]  /*1b70*/  R2UR UR4, R30.reuse ;  /* 0x000000001e0472ca */ /* 0x040fe200000e0000 */
[----:B------:R-:W-:Y:S01]  /*1b80*/  FFMA R17, R17, R16, R18 ;  /* 0x0000001011117223 */ /* 0x000fe20000000012 */
[C---:B------:R-:W-:Y:S02]  /*1b90*/  R2UR UR5, R31.reuse ;  /* 0x000000001f0572ca */ /* 0x040fe400000e0000 */
[C---:B------:R-:W-:Y:S02]  /*1ba0*/  R2UR UR6, R30.reuse ;  /* 0x000000001e0672ca */ /* 0x040fe400000e0000 */
[C---:B------:R-:W-:Y:S02]  /*1bb0*/  R2UR UR7, R31.reuse ;  /* 0x000000001f0772ca */ /* 0x040fe400000e0000 */
[----:B------:R-:W-:Y:S02]  /*1bc0*/  R2UR UR8, R30 ;  /* 0x000000001e0872ca */ /* 0x000fe400000e0000 */
[----:B------:R-:W-:-:S05]  /*1bd0*/  R2UR UR9, R31 ;  /* 0x000000001f0972ca */ /* 0x000fca00000e0000 */
[----:B------:R0:W-:Y:S04]  /*1be0*/  ST.E desc[UR4][R26.64], R17 ;  /* 0x000000111a007985 */ /* 0x0001e8000c101904 */
        /* <DEDUP_REMOVED lines=8> */
[----:B------:R-:W3:Y:S02]  /*1c70*/  LD.E R0, desc[UR6][R28.64+0xc] ;  /* 0x00000c061c007980 */ /* 0x000ee4000c101900 */
[----:B---3--:R-:W-:-:S05]  /*1c80*/  FADD R23, R17, -R0 ;  /* 0x8000000011177221 */ /* 0x008fca0000000000 */
[----:B------:R3:W-:Y:S04]  /*1c90*/  ST.E desc[UR4][R24.64], R23 ;  /* 0x0000001718007985 */ /* 0x0007e8000c101904 */
[----:B0-----:R-:W4:Y:S04]  /*1ca0*/  LD.E R17, desc[UR6][R26.64+0x4] ;  /* 0x000004061a117980 */ /* 0x001f28000c101900 */
[----:B------:R-:W4:Y:S02]  /*1cb0*/  LD.E R0, desc[UR8][R28.64+0x10] ;  /* 0x000010081c007980 */ /* 0x000f24000c101900 */
[----:B----4-:R-:W-:-:S05]  /*1cc0*/  FADD R17, R17, -R0 ;  /* 0x8000000011117221 */ /* 0x010fca0000000000 */
[----:B------:R3:W-:Y:S04]  /*1cd0*/  ST.E desc[UR4][R24.64+0x4], R17 ;  /* 0x0000041118007985 */ /* 0x0007e8000c101904 */
[----:B------:R-:W4:Y:S04]  /*1ce0*/  LD.E R2, desc[UR6][R26.64+0x8] ;  /* 0x000008061a027980 */ /* 0x000f28000c101900 */
[----:B-1----:R-:W4:Y:S01]  /*1cf0*/  LD.E R3, desc[UR8][R28.64+0x14] ;  /* 0x000014081c037980 */ /* 0x002f22000c101900 */
[----:B------:R-:W-:Y:S01]  /*1d00*/  FFMA R0, R23, R23, RZ ;  /* 0x0000001717007223 */ /* 0x000fe200000000ff */
[----:B------:R-:W-:Y:S03]  /*1d10*/  BSSY.RECONVERGENT B6, `(.L_x_14) ;  /* 0x0000011000067945 */ /* 0x000fe60003800200 */
[----:B--2---:R-:W-:Y:S01]  /*1d20*/  FFMA R5, R17, R17, R0 ;  /* 0x0000001111057223 */ /* 0x004fe20000000000 */
[----:B----4-:R-:W-:-:S04]  /*1d30*/  FADD R2, R2, -R3 ;  /* 0x8000000302027221 */ /* 0x010fc80000000000 */
[----:B------:R-:W-:-:S04]  /*1d40*/  FFMA R4, R2, R2, R5 ;  /* 0x0000000202047223 */ /* 0x000fc80000000005 */
[----:B------:R3:W0:Y:S01]  /*1d50*/  MUFU.RSQ R5, R4 ;  /* 0x0000000400057308 */ /* 0x0006220000001400 */
[----:B------:R-:W-:-:S04]  /*1d60*/  IADD3 R0, PT, PT, R4, -0xd000000, RZ ;  /* 0xf300000004007810 */ /* 0x000fc80007ffe0ff */
[----:B------:R-:W-:-:S13]  /*1d70*/  ISETP.GT.U32.AND P0, PT, R0, 0x727fffff, PT ;  /* 0x727fffff0000780c */ /* 0x000fda0003f04070 */
[----:B0--3--:R-:W-:Y:S05]  /*1d80*/  @!P0 BRA `(.L_x_15) ;  /* 0x0000000000148947 */ /* 0x009fea0003800000 */
[----:B------:R-:W-:Y:S01]  /*1d90*/  MOV R20, 0x1dc0 ;  /* 0x00001dc000147802 */ /* 0x000fe20000000f00 */
[----:B------:R-:W-:-:S07]  /*1da0*/  IMAD.MOV.U32 R21, RZ, RZ, 0x0 ;  /* 0x00000000ff157424 */ /* 0x000fce00078e00ff */
[----:B------:R-:W-:Y:S05]  /*1db0*/  CALL.REL.NOINC `($__internal_0_$__cuda_sm20_sqrt_rn_f32_slowpath) ;  /* 0x0000002000dc7944 */ /* 0x000fea0003c00000 */
[----:B------:R-:W-:Y:S01]  /*1dc0*/  MOV R18, R4 ;  /* 0x0000000400127202 */ /* 0x000fe20000000f00 */
[----:B------:R-:W-:Y:S06]  /*1dd0*/  BRA `(.L_x_16) ;  /* 0x0000000000107947 */ /* 0x000fec0003800000 */
.L_x_15:
[----:B------:R-:W-:Y:S01]  /*1de0*/  FMUL.FTZ R3, R4, R5 ;  /* 0x0000000504037220 */ /* 0x000fe20000410000 */
[----:B------:R-:W-:-:S03]  /*1df0*/  FMUL.FTZ R18, R5, 0.5 ;  /* 0x3f00000005127820 */ /* 0x000fc60000410000 */
[----:B------:R-:W-:-:S04]  /*1e00*/  FFMA R4, -R3, R3, R4 ;  /* 0x0000000303047223 */ /* 0x000fc80000000104 */
[----:B------:R-:W-:-:S07]  /*1e10*/  FFMA R18, R4, R18, R3 ;  /* 0x0000001204127223 */ /* 0x000fce0000000003 */
.L_x_16:
[----:B------:R-:W-:Y:S05]  /*1e20*/  BSYNC.RECONVERGENT B6 ;  /* 0x0000000000067941 */ /* 0x000fea0003800200 */
.L_x_14:
[----:B------:R-:W0:Y:S01]  /*1e30*/  MUFU.RCP R3, R18 ;  /* 0x0000001200037308 */ /* 0x000e220000001000 */
[----:B------:R-:W-:Y:S07]  /*1e40*/  BSSY.RECONVERGENT B6, `(.L_x_17) ;  /* 0x000000d000067945 */ /* 0x000fee0003800200 */
[----:B------:R-:W1:Y:S01]  /*1e50*/  FCHK P0, R23, R18 ;  /* 0x0000001217007302 */ /* 0x000e620000000000 */
[----:B0-----:R-:W-:-:S04]  /*1e60*/  FFMA R0, R3, -R18, 1 ;  /* 0x3f80000003007423 */ /* 0x001fc80000000812 */
[----:B------:R-:W-:-:S04]  /*1e70*/  FFMA R0, R3, R0, R3 ;  /* 0x0000000003007223 */ /* 0x000fc80000000003 */
[----:B------:R-:W-:-:S04]  /*1e80*/  FFMA R3, R23, R0, RZ ;  /* 0x0000000017037223 */ /* 0x000fc800000000ff */
[----:B------:R-:W-:-:S04]  /*1e90*/  FFMA R4, R3, -R18, R23 ;  /* 0x8000001203047223 */ /* 0x000fc80000000017 */
[----:B------:R-:W-:Y:S01]  /*1ea0*/  FFMA R4, R0, R4, R3 ;  /* 0x0000000400047223 */ /* 0x000fe20000000003 */
[----:B-1----:R-:W-:Y:S06]  /*1eb0*/  @!P0 BRA `(.L_x_18) ;  /* 0x0000000000148947 */ /* 0x002fec0003800000 */
[----:B------:R-:W-:Y:S01]  /*1ec0*/  IMAD.MOV.U32 R4, RZ, RZ, R23 ;  /* 0x000000ffff047224 */ /* 0x000fe200078e0017 */
[----:B------:R-:W-:Y:S01]  /*1ed0*/  MOV R5, R18 ;  /* 0x0000001200057202 */ /* 0x000fe20000000f00 */
[----:B------:R-:W-:Y:S01]  /*1ee0*/  IMAD.MOV.U32 R21, RZ, RZ, 0x0 ;  /* 0x00000000ff157424 */ /* 0x000fe200078e00ff */
[----:B------:R-:W-:-:S07]  /*1ef0*/  MOV R20, 0x1f10 ;  /* 0x00001f1000147802 */ /* 0x000fce0000000f00 */
[----:B------:R-:W-:Y:S05]  /*1f00*/  CALL.REL.NOINC `($__internal_1_$__cuda_sm3x_div_rn_noftz_f32_slowpath) ;  /* 0x0000002000f47944 */ /* 0x000fea0003c00000 */
.L_x_18:
[----:B------:R-:W-:Y:S05]  /*1f10*/  BSYNC.RECONVERGENT B6 ;  /* 0x0000000000067941 */ /* 0x000fea0003800200 */
.L_x_17:
[----:B------:R-:W0:Y:S01]  /*1f20*/  MUFU.RCP R3, R18 ;  /* 0x0000001200037308 */ /* 0x000e220000001000 */
[----:B------:R-:W-:Y:S01]  /*1f30*/  R2UR UR4, R30 ;  /* 0x000000001e0472ca */ /* 0x000fe200000e0000 */
[----:B------:R-:W-:Y:S01]  /*1f40*/  BSSY.RECONVERGENT B6, `(.L_x_19) ;  /* 0x0000010000067945 */ /* 0x000fe20003800200 */
[----:B------:R-:W-:-:S05]  /*1f50*/  R2UR UR5, R31 ;  /* 0x000000001f0572ca */ /* 0x000fca00000e0000 */
[----:B------:R-:W1:Y:S08]  /*1f60*/  FCHK P0, R17, R18 ;  /* 0x0000001211007302 */ /* 0x000e700000000000 */
[----:B------:R2:W-:Y:S01]  /*1f70*/  ST.E desc[UR4][R24.64], R4 ;  /* 0x0000000418007985 */ /* 0x0005e2000c101904 */
[----:B0-----:R-:W-:-:S04]  /*1f80*/  FFMA R0, R3, -R18, 1 ;  /* 0x3f80000003007423 */ /* 0x001fc80000000812 */
[----:B------:R-:W-:-:S04]  /*1f90*/  FFMA R5, R3, R0, R3 ;  /* 0x0000000003057223 */ /* 0x000fc80000000003 */
[----:B------:R-:W-:-:S04]  /*1fa0*/  FFMA R0, R17, R5, RZ ;  /* 0x0000000511007223 */ /* 0x000fc800000000ff */
[----:B------:R-:W-:-:S04]  /*1fb0*/  FFMA R3, R0, -R18, R17 ;  /* 0x8000001200037223 */ /* 0x000fc80000000011 */
[----:B------:R-:W-:Y:S01]  /*1fc0*/  FFMA R3, R5, R3, R0 ;  /* 0x0000000305037223 */ /* 0x000fe20000000000 */
[----:B-12---:R-:W-:Y:S06]  /*1fd0*/  @!P0 BRA `(.L_x_20) ;  /* 0x0000000000188947 */ /* 0x006fec0003800000 */
[----:B------:R-:W-:Y:S01]  /*1fe0*/  HFMA2 R21, -RZ, RZ, 0, 0 ;  /* 0x00000000ff157431 */ /* 0x000fe200000001ff */
[----:B------:R-:W-:Y:S01]  /*1ff0*/  MOV R4, R17 ;  /* 0x0000001100047202 */ /* 0x000fe20000000f00 */
[----:B------:R-:W-:Y:S01]  /*2000*/  IMAD.MOV.U32 R5, RZ, RZ, R18 ;  /* 0x000000ffff057224 */ /* 0x000fe200078e0012 */
[----:B------:R-:W-:-:S07]  /*2010*/  MOV R20, 0x2030 ;  /* 0x0000203000147802 */ /* 0x000fce0000000f00 */
[----:B------:R-:W-:Y:S05]  /*2020*/  CALL.REL.NOINC `($__internal_1_$__cuda_sm3x_div_rn_noftz_f32_slowpath) ;  /* 0x0000002000ac7944 */ /* 0x000fea0003c00000 */
[----:B------:R-:W-:-:S07]  /*2030*/  IMAD.MOV.U32 R3, RZ, RZ, R4 ;  /* 0x000000ffff037224 */ /* 0x000fce00078e0004 */
.L_x_20:
[----:B------:R-:W-:Y:S05]  /*2040*/  BSYNC.RECONVERGENT B6 ;  /* 0x0000000000067941 */ /* 0x000fea0003800200 */
.L_x_19:
        /* <DEDUP_REMOVED lines=18> */
.L_x_22:
[----:B------:R-:W-:Y:S05]  /*2170*/  BSYNC.RECONVERGENT B6 ;  /* 0x0000000000067941 */ /* 0x000fea0003800200 */
.L_x_21:
[----:B------:R-:W-:Y:S02]  /*2180*/  R2UR UR4, R30 ;  /* 0x000000001e0472ca */ /* 0x000fe400000e0000 */
[----:B------:R-:W-:Y:S02]  /*2190*/  R2UR UR5, R31 ;  /* 0x000000001f0572ca */ /* 0x000fe400000e0000 */
[----:B------:R-:W-:-:S11]  /*21a0*/  MOV R4, R16 ;  /* 0x0000001000047202 */ /* 0x000fd60000000f00 */
[----:B------:R0:W-:Y:S02]  /*21b0*/  ST.E desc[UR4][R24.64+0x8], R5 ;  /* 0x0000080518007985 */ /* 0x0001e4000c101904 */
.L_x_10:
[----:B------:R-:W-:Y:S05]  /*21c0*/  BSYNC.RECONVERGENT B7 ;  /* 0x0000000000077941 */ /* 0x000fea0003800200 */
.L_x_9:
[----:B------:R-:W2:Y:S01]  /*21d0*/  LDL R20, [R1+0x14] ;  /* 0x0000140001147983 */ /* 0x000ea20000100800 */
[----:B------:R1:W-:Y:S05]  /*21e0*/  BMOV.32 B6, R19 ;  /* 0x0000001306007356 */ /* 0x0003ea0000000000 */
[----:B------:R-:W2:Y:S01]  /*21f0*/  LDL R21, [R1+0x18] ;  /* 0x0000180001157983 */ /* 0x000ea20000100800 */
[----:B------:R3:W-:Y:S05]  /*2200*/  BMOV.32 B7, R22 ;  /* 0x0000001607007356 */ /* 0x0007ea0000000000 */
[----:B------:R-:W2:Y:S04]  /*2210*/  LDL R2, [R1] ;  /* 0x0000000001027983 */ /* 0x000ea80000100800 */
[----:B------:R-:W2:Y:S04]  /*2220*/  LDL R16, [R1+0x4] ;  /* 0x0000040001107983 */ /* 0x000ea80000100800 */
[----:B------:R-:W2:Y:S04]  /*2230*/  LDL R17, [R1+0x8] ;  /* 0x0000080001117983 */ /* 0x000ea80000100800 */
[----:B------:R-:W2:Y:S04]  /*2240*/  LDL R18, [R1+0xc] ;  /* 0x00000c0001127983 */ /* 0x000ea80000100800 */
[----:B-1----:R-:W2:Y:S04]  /*2250*/  LDL R19, [R1+0x10] ;  /* 0x0000100001137983 */ /* 0x002ea80000100800 */
[----:B---3--:R-:W2:Y:S04]  /*2260*/  LDL R22, [R1+0x1c] ;  /* 0x00001c0001167983 */ /* 0x008ea80000100800 */
[----:B------:R-:W2:Y:S04]  /*2270*/  LDL R23, [R1+0x20] ;  /* 0x0000200001177983 */ /* 0x000ea80000100800 */
[----:B0-----:R-:W2:Y:S04]  /*2280*/  LDL R24, [R1+0x24] ;  /* 0x0000240001187983 */ /* 0x001ea80000100800 */
        /* <DEDUP_REMOVED lines=13> */
        .type           $_Z12find_closestPfS_iS_iiiS_S_S_S_$_Z18triangle_collisionPfS_S_S_S_,@function
        .size           $_Z12find_closestPfS_iS_iiiS_S_S_S_$_Z18triangle_collisionPfS_S_S_S_,($__internal_0_$__cuda_sm20_sqrt_rn_f32_slowpath - $_Z12find_closestPfS_iS_iiiS_S_S_S_$_Z18triangle_collisionPfS_S_S_S_)
$_Z12find_closestPfS_iS_iiiS_S_S_S_$_Z18triangle_collisionPfS_S_S_S_:
        /* <DEDUP_REMOVED lines=58> */
[C---:B------:R-:W-:Y:S01]  /*2700*/  R2UR UR7, R45.reuse ;  /* 0x000000002d0772ca */ /* 0x040fe200000e0000 */
[----:B------:R-:W4:Y:S01]  /*2710*/  LD.E R0, desc[UR4][R46.64+0x18] ;  /* 0x000018042e007980 */ /* 0x000f22000c101900 */
[----:B------:R-:W-:Y:S02]  /*2720*/  R2UR UR16, R44 ;  /* 0x000000002c1072ca */ /* 0x000fe400000e0000 */
[----:B------:R-:W-:Y:S01]  /*2730*/  R2UR UR17, R45 ;  /* 0x000000002d1172ca */ /* 0x000fe200000e0000 */
[----:B------:R-:W5:Y:S04]  /*2740*/  LD.E R2, desc[UR8][R46.64+0x1c] ;  /* 0x00001c082e027980 */ /* 0x000f68000c101900 */
[----:B------:R-:W4:Y:S04]  /*2750*/  LD.E R10, desc[UR20][R46.64+0x2c] ;  /* 0x00002c142e0a7980 */ /* 0x000f28000c101900 */
[----:B------:R-:W4:Y:S04]  /*2760*/  LD.E R3, desc[UR6][R46.64+0xc] ;  /* 0x00000c062e037980 */ /* 0x000f28000c101900 */
[----:B------:R-:W4:Y:S01]  /*2770*/  LD.E R6, desc[UR16][R46.64+0x24] ;  /* 0x000024102e067980 */ /* 0x000f22000c101900 */
[----:B------:R-:W-:Y:S01]  /*2780*/  BSSY.RECONVERGENT B6, `(.L_x_23) ;  /* 0x000001d000067945 */ /* 0x000fe20003800200 */
[----:B--2---:R-:W-:Y:S01]  /*2790*/  FADD R9, -R5, R8 ;  /* 0x0000000805097221 */ /* 0x004fe20000000100 */
[----:B---3--:R-:W-:Y:S01]  /*27a0*/  FADD R4, R4, -R7 ;  /* 0x8000000704047221 */ /* 0x008fe20000000000 */
[----:B-----5:R-:W-:-:S03]  /*27b0*/  FADD R2, R2, -R5 ;  /* 0x8000000502027221 */ /* 0x020fc60000000000 */
[----:B------:R-:W-:Y:S01]  /*27c0*/  FMUL R5, R4, R9 ;  /* 0x0000000904057220 */ /* 0x000fe20000400000 */
[----:B----4-:R-:W-:Y:S01]  /*27d0*/  FADD R7, -R7, R10 ;  /* 0x0000000a07077221 */ /* 0x010fe20000000100 */
[----:B------:R-:W-:-:S03]  /*27e0*/  FADD R0, R0, -R3 ;  /* 0x8000000300007221 */ /* 0x000fc60000000000 */
[-C--:B------:R-:W-:Y:S01]  /*27f0*/  FFMA R18, R2, R7.reuse, -R5 ;  /* 0x0000000702127223 */ /* 0x080fe20000000805 */
[----:B------:R-:W-:Y:S01]  /*2800*/  FADD R3, -R3, R6 ;  /* 0x0000000603037221 */ /* 0x000fe20000000100 */
[----:B------:R-:W-:-:S03]  /*2810*/  FMUL R11, R0, R7 ;  /* 0x00000007000b7220 */ /* 0x000fc60000400000 */
[-C--:B------:R-:W-:Y:S01]  /*2820*/  FMUL R5, R2, R3.reuse ;  /* 0x0000000302057220 */ /* 0x080fe20000400000 */
[----:B------:R-:W-:Y:S01]  /*2830*/  FFMA R16, R4, R3, -R11 ;  /* 0x0000000304107223 */ /* 0x000fe2000000080b */
[----:B------:R-:W-:Y:S02]  /*2840*/  FFMA R3, R18, R18, RZ ;  /* 0x0000001212037223 */ /* 0x000fe400000000ff */
[----:B------:R-:W-:Y:S02]  /*2850*/  FFMA R2, R0, R9, -R5 ;  /* 0x0000000900027223 */ /* 0x000fe40000000805 */
[----:B------:R-:W-:-:S04]  /*2860*/  FFMA R3, R16, R16, R3 ;  /* 0x0000001010037223 */ /* 0x000fc80000000003 */
[----:B------:R-:W-:-:S04]  /*2870*/  FFMA R4, R2, R2, R3 ;  /* 0x0000000202047223 */ /* 0x000fc80000000003 */
[----:B------:R-:W-:Y:S01]  /*2880*/  VIADD R0, R4, 0xf3000000 ;  /* 0xf300000004007836 */ /* 0x000fe20000000000 */
[----:B------:R2:W3:Y:S04]  /*2890*/  MUFU.RSQ R3, R4 ;  /* 0x0000000400037308 */ /* 0x0004e80000001400 */
[----:B------:R-:W-:-:S13]  /*28a0*/  ISETP.GT.U32.AND P0, PT, R0, 0x727fffff, PT ;  /* 0x727fffff0000780c */ /* 0x000fda0003f04070 */
[----:B0123--:R-:W-:Y:S05]  /*28b0*/  @!P0 BRA `(.L_x_24) ;  /* 0x0000000000148947 */ /* 0x00ffea0003800000 */
[----:B------:R-:W-:Y:S01]  /*28c0*/  HFMA2 R21, -RZ, RZ, 0, 0 ;  /* 0x00000000ff157431 */ /* 0x000fe200000001ff */
[----:B------:R-:W-:-:S07]  /*28d0*/  MOV R20, 0x28f0 ;  /* 0x000028f000147802 */ /* 0x000fce0000000f00 */
[----:B------:R-:W-:Y:S05]  /*28e0*/  CALL.REL.NOINC `($__internal_0_$__cuda_sm20_sqrt_rn_f32_slowpath) ;  /* 0x0000001800107944 */ /* 0x000fea0003c00000 */
[----:B------:R-:W-:Y:S01]  /*28f0*/  IMAD.MOV.U32 R17, RZ, RZ, R4 ;  /* 0x000000ffff117224 */ /* 0x000fe200078e0004 */
[----:B------:R-:W-:Y:S06]  /*2900*/  BRA `(.L_x_25) ;  /* 0x0000000000107947 */ /* 0x000fec0003800000 */
.L_x_24:
[----:B------:R-:W-:Y:S01]  /*2910*/  FMUL.FTZ R17, R4, R3 ;  /* 0x0000000304117220 */ /* 0x000fe20000410000 */
[----:B------:R-:W-:-:S03]  /*2920*/  FMUL.FTZ R0, R3, 0.5 ;  /* 0x3f00000003007820 */ /* 0x000fc60000410000 */
[----:B------:R-:W-:-:S04]  /*2930*/  FFMA R4, -R17, R17, R4 ;  /* 0x0000001111047223 */ /* 0x000fc80000000104 */
[----:B------:R-:W-:-:S07]  /*2940*/  FFMA R17, R4, R0, R17 ;  /* 0x0000000004117223 */ /* 0x000fce0000000011 */
.L_x_25:
[----:B------:R-:W-:Y:S05]  /*2950*/  BSYNC.RECONVERGENT B6 ;  /* 0x0000000000067941 */ /* 0x000fea0003800200 */
.L_x_23:
        /* <DEDUP_REMOVED lines=9> */
[----:B------:R-:W-:Y:S01]  /*29f0*/  HFMA2 R21, -RZ, RZ, 0, 0 ;  /* 0x00000000ff157431 */ /* 0x000fe200000001ff */
[----:B------:R-:W-:Y:S01]  /*2a00*/  MOV R4, R18 ;  /* 0x0000001200047202 */ /* 0x000fe20000000f00 */
[----:B------:R-:W-:Y:S01]  /*2a10*/  IMAD.MOV.U32 R5, RZ, RZ, R17 ;  /* 0x000000ffff057224 */ /* 0x000fe200078e0011 */
[----:B------:R-:W-:-:S07]  /*2a20*/  MOV R20, 0x2a40 ;  /* 0x00002a4000147802 */ /* 0x000fce0000000f00 */
[----:B------:R-:W-:Y:S05]  /*2a30*/  CALL.REL.NOINC `($__internal_1_$__cuda_sm3x_div_rn_noftz_f32_slowpath) ;  /* 0x0000001800287944 */ /* 0x000fea0003c00000 */
[----:B------:R-:W-:-:S07]  /*2a40*/  IMAD.MOV.U32 R22, RZ, RZ, R4 ;  /* 0x000000ffff167224 */ /* 0x000fce00078e0004 */
.L_x_27:
[----:B------:R-:W-:Y:S05]  /*2a50*/  BSYNC.RECONVERGENT B6 ;  /* 0x0000000000067941 */ /* 0x000fea0003800200 */
.L_x_26:
        /* <DEDUP_REMOVED lines=18> */
.L_x_29:
[----:B------:R-:W-:Y:S05]  /*2b80*/  BSYNC.RECONVERGENT B6 ;  /* 0x0000000000067941 */ /* 0x000fea0003800200 */
.L_x_28:
        /* <DEDUP_REMOVED lines=18> */
.L_x_31:
[----:B------:R-:W-:Y:S05]  /*2cb0*/  BSYNC.RECONVERGENT B6 ;  /* 0x0000000000067941 */ /* 0x000fea0003800200 */
.L_x_30:
[C---:B------:R-:W-:Y:S02]  /*2cc0*/  R2UR UR4, R44.reuse ;  /* 0x000000002c0472ca */ /* 0x040fe400000e0000 */
[C---:B------:R-:W-:Y:S02]  /*2cd0*/  R2UR UR5, R45.reuse ;  /* 0x000000002d0572ca */ /* 0x040fe400000e0000 */
[C---:B------:R-:W-:Y:S02]  /*2ce0*/  R2UR UR8, R44.reuse ;  /* 0x000000002c0872ca */ /* 0x040fe400000e0000 */
[C---:B------:R-:W-:Y:S02]  /*2cf0*/  R2UR UR9, R45.reuse ;  /* 0x000000002d0972ca */ /* 0x040fe400000e0000 */
[----:B------:R-:W-:Y:S02]  /*2d00*/  R2UR UR6, R44 ;  /* 0x000000002c0672ca */ /* 0x000fe400000e0000 */
[----:B------:R-:W-:-:S02]  /*2d10*/  R2UR UR7, R45 ;  /* 0x000000002d0772ca */ /* 0x000fc400000e0000 */
[----:B------:R-:W-:Y:S02]  /*2d20*/  R2UR UR10, R44 ;  /* 0x000000002c0a72ca */ /* 0x000fe400000e0000 */
[----:B------:R-:W-:Y:S01]  /*2d30*/  R2UR UR11, R45 ;  /* 0x000000002d0b72ca */ /* 0x000fe200000e0000 */
[----:B------:R0:W-:Y:S04]  /*2d40*/  ST.E desc[UR4][R24.64+0x8], R16 ;  /* 0x0000081018007985 */ /* 0x0001e8000c101904 */
[----:B------:R-:W2:Y:S04]  /*2d50*/  LD.E R3, desc[UR8][R26.64+0x4] ;  /* 0x000004081a037980 */ /* 0x000ea8000c101900 */
[----:B------:R-:W3:Y:S04]  /*2d60*/  LD.E R17, desc[UR6][R26.64] ;  /* 0x000000061a117980 */ /* 0x000ee8000c101900 */
[----:B------:R-:W4:Y:S01]  /*2d70*/  LD.E R2, desc[UR10][R26.64+0x8] ;  /* 0x0000080a1a027980 */ /* 0x000f22000c101900 */
[----:B------:R-:W-:Y:S01]  /*2d80*/  UMOV UR4, 0xd2f1a9fc ;  /* 0xd2f1a9fc00047882 */ /* 0x000fe20000000000 */
[----:B------:R-:W-:Y:S01]  /*2d90*/  UMOV UR5, 0x3f50624d ;  /* 0x3f50624d00057882 */ /* 0x000fe20000000000 */
[----:B------:R-:W-:Y:S01]  /*2da0*/  BSSY.RECONVERGENT B7, `(.L_x_32) ;  /* 0x000011a000077945 */ /* 0x000fe20003800200 */
[----:B--2---:R-:W-:-:S04]  /*2db0*/  FMUL R0, R3, R18 ;  /* 0x0000001203007220 */ /* 0x004fc80000400000 */
[----:B---3--:R-:W-:-:S04]  /*2dc0*/  FFMA R5, R17, R22, R0 ;  /* 0x0000001611057223 */ /* 0x008fc80000000000 */
[----:B----4-:R-:W-:-:S04]  /*2dd0*/  FFMA R5, R2, R16, R5 ;  /* 0x0000001002057223 */ /* 0x010fc80000000005 */
[----:B------:R-:W1:Y:S02]  /*2de0*/  F2F.F64.F32 R2, |R5| ;  /* 0x4000000500027310 */ /* 0x000e640000201800 */
[----:B-1----:R-:W-:-:S14]  /*2df0*/  DSETP.GEU.AND P0, PT, R2, UR4, PT ;  /* 0x0000000402007e2a */ /* 0x002fdc000bf0e000 */
[----:B0-----:R-:W-:Y:S05]  /*2e00*/  @!P0 BRA `(.L_x_33) ;  /* 0x0000001000488947 */ /* 0x001fea0003800000 */
        /* <DEDUP_REMOVED lines=33> */
[----:B------:R-:W-:Y:S02]  /*3020*/  MOV R20, 0x3050 ;  /* 0x0000305000147802 */ /* 0x000fe40000000f00 */
[----:B------:R-:W-:-:S07]  /*3030*/  MOV R21, 0x0 ;  /* 0x0000000000157802 */ /* 0x000fce0000000f00 */
[----:B------:R-:W-:Y:S05]  /*3040*/  CALL.REL.NOINC `($__internal_1_$__cuda_sm3x_div_rn_noftz_f32_slowpath) ;  /* 0x0000001000a47944 */ /* 0x000fea0003c00000 */
[----:B------:R-:W-:-:S07]  /*3050*/  IMAD.MOV.U32 R31, RZ, RZ, R4 ;  /* 0x000000ffff1f7224 */ /* 0x000fce00078e0004 */
.L_x_35:
[----:B------:R-:W-:Y:S05]  /*3060*/  BSYNC.RECONVERGENT B6 ;  /* 0x0000000000067941 */ /* 0x000fea0003800200 */
.L_x_34:
        /* <DEDUP_REMOVED lines=13> */
[----:B------:R-:W2:Y:S01]  /*3140*/  LD.E R3, desc[UR8][R28.64+0x8] ;  /* 0x000008081c037980 */ /* 0x000ea2000c101900 */
[----:B------:R-:W-:Y:S02]  /*3150*/  FSETP.GEU.AND P0, PT, R31, 100000000, PT ;  /* 0x4cbebc201f00780b */ /* 0x000fe40003f0e000 */
[----:B------:R-:W-:-:S02]  /*3160*/  R2UR UR10, R44 ;  /* 0x000000002c0a72ca */ /* 0x000fc400000e0000 */
[----:B------:R-:W-:Y:S01]  /*3170*/  R2UR UR11, R45 ;  /* 0x000000002d0b72ca */ /* 0x000fe200000e0000 */
[----:B--2---:R-:W-:Y:S02]  /*3180*/  FFMA R7, R0, R31, R3 ;  /* 0x0000001f00077223 */ /* 0x004fe40000000003 */
[----:B------:R-:W1:Y:S03]  /*3190*/  F2F.F64.F32 R2, R31 ;  /* 0x0000001f00027310 */ /* 0x000e660000201800 */
[----:B------:R0:W-:Y:S01]  /*31a0*/  ST.E desc[UR4][R38.64+0x8], R7 ;  /* 0x0000080726007985 */ /* 0x0001e2000c101904 */
[----:B------:R-:W-:Y:S01]  /*31b0*/  UMOV UR4, 0xd2f1a9fc ;  /* 0xd2f1a9fc00047882 */ /* 0x000fe20000000000 */
[----:B------:R-:W-:Y:S02]  /*31c0*/  UMOV UR5, 0x3f50624d ;  /* 0x3f50624d00057882 */ /* 0x000fe40000000000 */
[----:B------:R0:W-:Y:S04]  /*31d0*/  ST.E desc[UR6][R24.64], R22 ;  /* 0x0000001618007985 */ /* 0x0001e8000c101906 */
[----:B------:R0:W-:Y:S01]  /*31e0*/  ST.E desc[UR8][R24.64+0x4], R18 ;  /* 0x0000041218007985 */ /* 0x0001e2000c101908 */
[----:B-1----:R-:W-:-:S03]  /*31f0*/  DSETP.LEU.OR P0, PT, R2, UR4, P0 ;  /* 0x0000000402007e2a */ /* 0x002fc6000870b400 */
[----:B------:R0:W-:Y:S11]  /*3200*/  ST.E desc[UR10][R24.64+0x8], R16 ;  /* 0x0000081018007985 */ /* 0x0001f6000c10190a */
[----:B------:R-:W-:Y:S05]  /*3210*/  @P0 BRA `(.L_x_33) ;  /* 0x0000000c00440947 */ /* 0x000fea0003800000 */
        /* <DEDUP_REMOVED lines=11> */
[----:B0-----:R-:W3:Y:S01]  /*32d0*/  LD.E R18, desc[UR12][R46.64+0x20] ;  /* 0x0000200c2e127980 */ /* 0x001ee2000c101900 */
[C---:B------:R-:W-:Y:S02]  /*32e0*/  R2UR UR6, R44.reuse ;  /* 0x000000002c0672ca */ /* 0x040fe400000e0000 */
[----:B------:R-:W-:Y:S01]  /*32f0*/  R2UR UR7, R45 ;  /* 0x000000002d0772ca */ /* 0x000fe200000e0000 */
[----:B------:R-:W3:Y:S01]  /*3300*/  LD.E R28, desc[UR14][R46.64+0x14] ;  /* 0x0000140e2e1c7980 */ /* 0x000ee2000c101900 */
[----:B------:R-:W-:-:S02]  /*3310*/  R2UR UR20, R44 ;  /* 0x000000002c1472ca */ /* 0x000fc400000e0000 */
[C---:B------:R-:W-:Y:S01]  /*3320*/  R2UR UR21, R45.reuse ;  /* 0x000000002d1572ca */ /* 0x040fe200000e0000 */
[----:B------:R-:W2:Y:S01]  /*3330*/  LD.E R16, desc[UR18][R46.64+0x28] ;  /* 0x000028122e107980 */ /* 0x000ea2000c101900 */
[C---:B------:R-:W-:Y:S02]  /*3340*/  R2UR UR8, R44.reuse ;  /* 0x000000002c0872ca */ /* 0x040fe400000e0000 */
[C---:B------:R-:W-:Y:S01]  /*3350*/  R2UR UR9, R45.reuse ;  /* 0x000000002d0972ca */ /* 0x040fe200000e0000 */
[----:B------:R-:W4:Y:S01]  /*3360*/  LD.E R25, desc[UR4][R46.64+0x18] ;  /* 0x000018042e197980 */ /* 0x000f22000c101900 */
[----:B------:R-:W-:Y:S02]  /*3370*/  R2UR UR16, R44 ;  /* 0x000000002c1072ca */ /* 0x000fe400000e0000 */
[----:B------:R-:W-:Y:S01]  /*3380*/  R2UR UR17, R45 ;  /* 0x000000002d1172ca */ /* 0x000fe200000e0000 */
[----:B------:R-:W4:Y:S04]  /*3390*/  LD.E R27, desc[UR6][R46.64+0xc] ;  /* 0x00000c062e1b7980 */ /* 0x000f28000c101900 */
[----:B------:R-:W5:Y:S04]  /*33a0*/  LD.E R2, desc[UR20][R46.64+0x2c] ;  /* 0x00002c142e027980 */ /* 0x000f68000c101900 */
[----:B------:R-:W5:Y:S04]  /*33b0*/  LD.E R22, desc[UR8][R46.64+0x1c] ;  /* 0x00001c082e167980 */ /* 0x000f68000c101900 */
[----:B------:R-:W5:Y:S01]  /*33c0*/  LD.E R17, desc[UR16][R46.64+0x24] ;  /* 0x000024102e117980 */ /* 0x000f62000c101900 */
[----:B------:R-:W-:Y:S01]  /*33d0*/  BSSY.RECONVERGENT B6, `(.L_x_36) ;  /* 0x000001c000067945 */ /* 0x000fe20003800200 */
[----:B---3--:R-:W-:Y:S01]  /*33e0*/  FADD R5, R18, -R28 ;  /* 0x8000001c12057221 */ /* 0x008fe20000000000 */
[----:B--2---:R-:W-:-:S04]  /*33f0*/  FADD R8, -R30, R16 ;  /* 0x000000101e087221 */ /* 0x004fc80000000100 */
[----:B------:R-:W-:Y:S01]  /*3400*/  FMUL R7, R5, R8 ;  /* 0x0000000805077220 */ /* 0x000fe20000400000 */
[----:B----4-:R-:W-:Y:S01]  /*3410*/  FADD R3, R25, -R27 ;  /* 0x8000001b19037221 */ /* 0x010fe20000000000 */
[----:B-----5:R-:W-:Y:S01]  /*3420*/  FADD R0, -R28, R2 ;  /* 0x000000021c007221 */ /* 0x020fe20000000100 */
[----:B------:R-:W-:-:S03]  /*3430*/  FADD R4, R22, -R30 ;  /* 0x8000001e16047221 */ /* 0x000fc60000000000 */
[-C--:B------:R-:W-:Y:S01]  /*3440*/  FMUL R10, R3, R0.reuse ;  /* 0x00000000030a7220 */ /* 0x080fe20000400000 */
[----:B------:R-:W-:Y:S01]  /*3450*/  FADD R6, -R27, R17 ;  /* 0x000000111b067221 */ /* 0x000fe20000000100 */
[----:B------:R-:W-:-:S03]  /*3460*/  FFMA R0, R4, R0, -R7 ;  /* 0x0000000004007223 */ /* 0x000fc60000000807 */
[-C--:B------:R-:W-:Y:S01]  /*3470*/  FFMA R10, R5, R6.reuse, -R10 ;  /* 0x00000006050a7223 */ /* 0x080fe2000000080a */
[----:B------:R-:W-:Y:S01]  /*3480*/  FMUL R4, R4, R6 ;  /* 0x0000000604047220 */ /* 0x000fe20000400000 */
[----:B------:R-:W-:-:S03]  /*3490*/  FFMA R5, R0, R0, RZ ;  /* 0x0000000000057223 */ /* 0x000fc600000000ff */
[----:B------:R-:W-:Y:S01]  /*34a0*/  FFMA R4, R3, R8, -R4 ;  /* 0x0000000803047223 */ /* 0x000fe20000000804 */
[----:B------:R-:W-:-:S04]  /*34b0*/  FFMA R5, R10, R10, R5 ;  /* 0x0000000a0a057223 */ /* 0x000fc80000000005 */
[----:B------:R-:W-:-:S05]  /*34c0*/  FFMA R4, R4, R4, R5 ;  /* 0x0000000404047223 */ /* 0x000fca0000000005 */
[----:B------:R-:W-:Y:S01]  /*34d0*/  IADD3 R0, PT, PT, R4, -0xd000000, RZ ;  /* 0xf300000004007810 */ /* 0x000fe20007ffe0ff */
[----:B------:R0:W1:Y:S03]  /*34e0*/  MUFU.RSQ R5, R4 ;  /* 0x0000000400057308 */ /* 0x0000660000001400 */
[----:B------:R-:W-:-:S13]  /*34f0*/  ISETP.GT.U32.AND P0, PT, R0, 0x727fffff, PT ;  /* 0x727fffff0000780c */ /* 0x000fda0003f04070 */
[----:B0-----:R-:W-:Y:S05]  /*3500*/  @!P0 BRA `(.L_x_37) ;  /* 0x0000000000108947 */ /* 0x001fea0003800000 */
[----:B------:R-:W-:Y:S01]  /*3510*/  MOV R20, 0x3540 ;  /* 0x0000354000147802 */ /* 0x000fe20000000f00 */
[----:B------:R-:W-:-:S07]  /*3520*/  IMAD.MOV.U32 R21, RZ, RZ, 0x0 ;  /* 0x00000000ff157424 */ /* 0x000fce00078e00ff */
[----:B-1----:R-:W-:Y:S05]  /*3530*/  CALL.REL.NOINC `($__internal_0_$__cuda_sm20_sqrt_rn_f32_slowpath) ;  /* 0x0000000800fc7944 */ /* 0x002fea0003c00000 */
[----:B------:R-:W-:Y:S05]  /*3540*/  BRA `(.L_x_38) ;  /* 0x0000000000107947 */ /* 0x000fea0003800000 */
.L_x_37:
[----:B-1----:R-:W-:Y:S01]  /*3550*/  FMUL.FTZ R3, R4, R5 ;  /* 0x0000000504037220 */ /* 0x002fe20000410000 */
[----:B------:R-:W-:-:S03]  /*3560*/  FMUL.FTZ R0, R5, 0.5 ;  /* 0x3f00000005007820 */ /* 0x000fc60000410000 */
[----:B------:R-:W-:-:S04]  /*3570*/  FFMA R4, -R3, R3, R4 ;  /* 0x0000000303047223 */ /* 0x000fc80000000104 */
[----:B------:R-:W-:-:S07]  /*3580*/  FFMA R4, R4, R0, R3 ;  /* 0x0000000004047223 */ /* 0x000fce0000000003 */
.L_x_38:
[----:B------:R-:W-:Y:S05]  /*3590*/  BSYNC.RECONVERGENT B6 ;  /* 0x0000000000067941 */ /* 0x000fea0003800200 */
.L_x_36:
[C---:B------:R-:W-:Y:S02]  /*35a0*/  R2UR UR6, R44.reuse ;  /* 0x000000002c0672ca */ /* 0x040fe400000e0000 */
[C---:B------:R-:W-:Y:S02]  /*35b0*/  R2UR UR7, R45.reuse ;  /* 0x000000002d0772ca */ /* 0x040fe400000e0000 */
[C---:B------:R-:W-:Y:S02]  /*35c0*/  R2UR UR8, R44.reuse ;  /* 0x000000002c0872ca */ /* 0x040fe400000e0000 */
[C---:B------:R-:W-:Y:S02]  /*35d0*/  R2UR UR9, R45.reuse ;  /* 0x000000002d0972ca */ /* 0x040fe400000e0000 */
[----:B------:R-:W-:Y:S02]  /*35e0*/  R2UR UR4, R44 ;  /* 0x000000002c0472ca */ /* 0x000fe400000e0000 */
[----:B------:R-:W-:-:S05]  /*35f0*/  R2UR UR5, R45 ;  /* 0x000000002d0572ca */ /* 0x000fca00000e0000 */
[----:B------:R-:W2:Y:S04]  /*3600*/  LD.E R23, desc[UR6][R38.64+0x4] ;  /* 0x0000040626177980 */ /* 0x000ea8000c101900 */
[----:B------:R-:W3:Y:S04]  /*3610*/  LD.E R19, desc[UR8][R38.64+0x8] ;  /* 0x0000080826137980 */ /* 0x000ee8000c101900 */
[----:B------:R-:W4:Y:S01]  /*3620*/  LD.E R24, desc[UR4][R38.64] ;  /* 0x0000000426187980 */ /* 0x000f22000c101900 */
[----:B------:R-:W-:Y:S01]  /*3630*/  BSSY.RECONVERGENT B6, `(.L_x_39) ;  /* 0x000001e000067945 */ /* 0x000fe20003800200 */
[----:B------:R-:W-:Y:S01]  /*3640*/  FMUL R26, R4, 0.5 ;  /* 0x3f000000041a7820 */ /* 0x000fe20000400000 */
[--C-:B--2---:R-:W-:Y:S01]  /*3650*/  FADD R16, R16, -R23.reuse ;  /* 0x8000001710107221 */ /* 0x104fe20000000000 */
[----:B------:R-:W-:Y:S01]  /*3660*/  FADD R22, R22, -R23 ;  /* 0x8000001716167221 */ /* 0x000fe20000000000 */
[--C-:B---3--:R-:W-:Y:S01]  /*3670*/  FADD R18, R18, -R19.reuse ;  /* 0x8000001312127221 */ /* 0x108fe20000000000 */
[----:B------:R-:W-:Y:S01]  /*3680*/  FADD R2, R2, -R19 ;  /* 0x8000001302027221 */ /* 0x000fe20000000000 */
[----:B----4-:R-:W-:-:S02]  /*3690*/  FADD R25, R25, -R24 ;  /* 0x8000001819197221 */ /* 0x010fc40000000000 */
[----:B------:R-:W-:Y:S01]  /*36a0*/  FMUL R3, R18, R16 ;  /* 0x0000001012037220 */ /* 0x000fe20000400000 */
[----:B------:R-:W-:Y:S01]  /*36b0*/  FADD R17, R17, -R24 ;  /* 0x8000001811117221 */ /* 0x000fe20000000000 */
[CC--:B------:R-:W-:Y:S02]  /*36c0*/  FMUL R5, R25.reuse, R2.reuse ;  /* 0x0000000219057220 */ /* 0x0c0fe40000400000 */
[C---:B------:R-:W-:Y:S01]  /*36d0*/  FFMA R0, R22.reuse, R2, -R3 ;  /* 0x0000000216007223 */ /* 0x040fe20000000803 */
[-C--:B------:R-:W-:Y:S01]  /*36e0*/  FMUL R6, R22, R17.reuse ;  /* 0x0000001116067220 */ /* 0x080fe20000400000 */
[----:B------:R-:W-:Y:S02]  /*36f0*/  FFMA R5, R18, R17, -R5 ;  /* 0x0000001112057223 */ /* 0x000fe40000000805 */
[----:B------:R-:W-:Y:S01]  /*3700*/  FFMA R0, R0, R0, RZ ;  /* 0x0000000000007223 */ /* 0x000fe200000000ff */
[----:B------:R-:W-:-:S03]  /*3710*/  FFMA R6, R25, R16, -R6 ;  /* 0x0000001019067223 */ /* 0x000fc60000000806 */
[----:B------:R-:W-:-:S04]  /*3720*/  FFMA R5, R5, R5, R0 ;  /* 0x0000000505057223 */ /* 0x000fc80000000000 */
[----:B------:R-:W-:-:S04]  /*3730*/  FFMA R0, R6, R6, R5 ;  /* 0x0000000606007223 */ /* 0x000fc80000000005 */
[----:B------:R0:W1:Y:S01]  /*3740*/  MUFU.RSQ R5, R0 ;  /* 0x0000000000057308 */ /* 0x0000620000001400 */
[----:B------:R-:W-:-:S04]  /*3750*/  IADD3 R3, PT, PT, R0, -0xd000000, RZ ;  /* 0xf300000000037810 */ /* 0x000fc80007ffe0ff */
[----:B------:R-:W-:-:S13]  /*3760*/  ISETP.GT.U32.AND P0, PT, R3, 0x727fffff, PT ;  /* 0x727fffff0300780c */ /* 0x000fda0003f04070 */
[----:B01----:R-:W-:Y:S05]  /*3770*/  @!P0 BRA `(.L_x_40) ;  /* 0x0000000000148947 */ /* 0x003fea0003800000 */
[----:B------:R-:W-:Y:S01]  /*3780*/  IMAD.MOV.U32 R4, RZ, RZ, R0 ;  /* 0x000000ffff047224 */ /* 0x000fe200078e0000 */
[----:B------:R-:W-:Y:S02]  /*3790*/  MOV R20, 0x37c0 ;  /* 0x000037c000147802 */ /* 0x000fe40000000f00 */
[----:B------:R-:W-:-:S07]  /*37a0*/  MOV R21, 0x0 ;  /* 0x0000000000157802 */ /* 0x000fce0000000f00 */
[----:B------:R-:W-:Y:S05]  /*37b0*/  CALL.REL.NOINC `($__internal_0_$__cuda_sm20_sqrt_rn_f32_slowpath) ;  /* 0x00000008005c7944 */ /* 0x000fea0003c00000 */
[----:B------:R-:W-:Y:S05]  /*37c0*/  BRA `(.L_x_41) ;  /* 0x0000000000107947 */ /* 0x000fea0003800000 */
.L_x_40:
[----:B------:R-:W-:Y:S01]  /*37d0*/  FMUL.FTZ R3, R0, R5 ;  /* 0x0000000500037220 */ /* 0x000fe20000410000 */
[----:B------:R-:W-:-:S03]  /*37e0*/  FMUL.FTZ R4, R5, 0.5 ;  /* 0x3f00000005047820 */ /* 0x000fc60000410000 */
[----:B------:R-:W-:-:S04]  /*37f0*/  FFMA R0, -R3, R3, R0 ;  /* 0x0000000303007223 */ /* 0x000fc80000000100 */
[----:B------:R-:W-:-:S07]  /*3800*/  FFMA R4, R0, R4, R3 ;  /* 0x0000000400047223 */ /* 0x000fce0000000003 */
.L_x_41:
[----:B------:R-:W-:Y:S05]  /*3810*/  BSYNC.RECONVERGENT B6 ;  /* 0x0000000000067941 */ /* 0x000fea0003800200 */
.L_x_39:
[----:B------:R-:W0:Y:S01]  /*3820*/  MUFU.RCP R3, R26 ;  /* 0x0000001a00037308 */ /* 0x000e220000001000 */
[----:B------:R-:W-:Y:S01]  /*3830*/  FMUL R4, R4, 0.5 ;  /* 0x3f00000004047820 */ /* 0x000fe20000400000 */
[----:B------:R-:W-:Y:S06]  /*3840*/  BSSY.RECONVERGENT B6, `(.L_x_42) ;  /* 0x000000d000067945 */ /* 0x000fec0003800200 */
[----:B------:R-:W1:Y:S01]  /*3850*/  FCHK P0, R4, R26 ;  /* 0x0000001a04007302 */ /* 0x000e620000000000 */
[----:B0-----:R-:W-:-:S04]  /*3860*/  FFMA R0, -R26, R3, 1 ;  /* 0x3f8000001a007423 */ /* 0x001fc80000000103 */
[----:B------:R-:W-:-:S04]  /*3870*/  FFMA R3, R3, R0, R3 ;  /* 0x0000000003037223 */ /* 0x000fc80000000003 */
[----:B------:R-:W-:-:S04]  /*3880*/  FFMA R0, R4, R3, RZ ;  /* 0x0000000304007223 */ /* 0x000fc800000000ff */
[----:B------:R-:W-:-:S04]  /*3890*/  FFMA R29, -R26, R0, R4 ;  /* 0x000000001a1d7223 */ /* 0x000fc80000000104 */
[----:B------:R-:W-:Y:S01]  /*38a0*/  FFMA R29, R3, R29, R0 ;  /* 0x0000001d031d7223 */ /* 0x000fe20000000000 */
[----:B-1----:R-:W-:Y:S06]  /*38b0*/  @!P0 BRA `(.L_x_43) ;  /* 0x0000000000148947 */ /* 0x002fec0003800000 */
[----:B------:R-:W-:Y:S02]  /*38c0*/  HFMA2 R21, -RZ, RZ, 0, 0 ;  /* 0x00000000ff157431 */ /* 0x000fe400000001ff */
[----:B------:R-:W-:Y:S01]  /*38d0*/  IMAD.MOV.U32 R5, RZ, RZ, R26 ;  /* 0x000000ffff057224 */ /* 0x000fe200078e001a */
[----:B------:R-:W-:-:S07]  /*38e0*/  MOV R20, 0x3900 ;  /* 0x0000390000147802 */ /* 0x000fce0000000f00 */
[----:B------:R-:W-:Y:S05]  /*38f0*/  CALL.REL.NOINC `($__internal_1_$__cuda_sm3x_div_rn_noftz_f32_slowpath) ;  /* 0x0000000800787944 */ /* 0x000fea0003c00000 */
[----:B------:R-:W-:-:S07]  /*3900*/  IMAD.MOV.U32 R29, RZ, RZ, R4 ;  /* 0x000000ffff1d7224 */ /* 0x000fce00078e0004 */
.L_x_43:
[----:B------:R-:W-:Y:S05]  /*3910*/  BSYNC.RECONVERGENT B6 ;  /* 0x0000000000067941 */ /* 0x000fea0003800200 */
.L_x_42:
[----:B------:R-:W-:Y:S01]  /*3920*/  FADD R19, R28, -R19 ;  /* 0x800000131c137221 */ /* 0x000fe20000000000 */
[----:B------:R-:W-:Y:S01]  /*3930*/  FADD R27, R27, -R24 ;  /* 0x800000181b1b7221 */ /* 0x000fe20000000000 */
[----:B------:R-:W-:Y:S01]  /*3940*/  FADD R23, R30, -R23 ;  /* 0x800000171e177221 */ /* 0x000fe20000000000 */
[----:B------:R-:W-:Y:S01]  /*3950*/  BSSY.RECONVERGENT B6, `(.L_x_44) ;  /* 0x0000016000067945 */ /* 0x000fe20003800200 */
[----:B------:R-:W-:Y:S01]  /*3960*/  FMUL R3, R16, R19 ;  /* 0x0000001310037220 */ /* 0x000fe20000400000 */
[----:B------:R-:W-:-:S03]  /*3970*/  FMUL R0, R2, R27 ;  /* 0x0000001b02007220 */ /* 0x000fc60000400000 */
[-C--:B------:R-:W-:Y:S01]  /*3980*/  FFMA R2, R2, R23.reuse, -R3 ;  /* 0x0000001702027223 */ /* 0x080fe20000000803 */
[C---:B------:R-:W-:Y:S01]  /*3990*/  FMUL R3, R17.reuse, R23 ;  /* 0x0000001711037220 */ /* 0x040fe20000400000 */
        /* <DEDUP_REMOVED lines=9> */
[----:B------:R-:W-:Y:S01]  /*3a30*/  MOV R20, 0x3a60 ;  /* 0x00003a6000147802 */ /* 0x000fe20000000f00 */
[----:B------:R-:W-:-:S07]  /*3a40*/  IMAD.MOV.U32 R21, RZ, RZ, 0x0 ;  /* 0x00000000ff157424 */ /* 0x000fce00078e00ff */
[----:B------:R-:W-:Y:S05]  /*3a50*/  CALL.REL.NOINC `($__internal_0_$__cuda_sm20_sqrt_rn_f32_slowpath) ;  /* 0x0000000400b47944 */ /* 0x000fea0003c00000 */
[----:B------:R-:W-:Y:S05]  /*3a60*/  BRA `(.L_x_46) ;  /* 0x0000000000107947 */ /* 0x000fea0003800000 */
.L_x_45:
[----:B------:R-:W-:Y:S01]  /*3a70*/  FMUL.FTZ R3, R4, R5 ;  /* 0x0000000504037220 */ /* 0x000fe20000410000 */
[----:B------:R-:W-:-:S03]  /*3a80*/  FMUL.FTZ R0, R5, 0.5 ;  /* 0x3f00000005007820 */ /* 0x000fc60000410000 */
[----:B------:R-:W-:-:S04]  /*3a90*/  FFMA R4, -R3, R3, R4 ;  /* 0x0000000303047223 */ /* 0x000fc80000000104 */
[----:B------:R-:W-:-:S07]  /*3aa0*/  FFMA R4, R4, R0, R3 ;  /* 0x0000000004047223 */ /* 0x000fce0000000003 */
.L_x_46:
[----:B------:R-:W-:Y:S05]  /*3ab0*/  BSYNC.RECONVERGENT B6 ;  /* 0x0000000000067941 */ /* 0x000fea0003800200 */
.L_x_44:
        /* <DEDUP_REMOVED lines=10> */
[----:B------:R-:W-:Y:S01]  /*3b60*/  MOV R5, R26 ;  /* 0x0000001a00057202 */ /* 0x000fe20000000f00 */
[----:B------:R-:W-:Y:S01]  /*3b70*/  IMAD.MOV.U32 R21, RZ, RZ, 0x0 ;  /* 0x00000000ff157424 */ /* 0x000fe200078e00ff */
[----:B------:R-:W-:-:S07]  /*3b80*/  MOV R20, 0x3ba0 ;  /* 0x00003ba000147802 */ /* 0x000fce0000000f00 */
[----:B------:R-:W-:Y:S05]  /*3b90*/  CALL.REL.NOINC `($__internal_1_$__cuda_sm3x_div_rn_noftz_f32_slowpath) ;  /* 0x0000000400d07944 */ /* 0x000fea0003c00000 */
[----:B------:R-:W-:-:S07]  /*3ba0*/  MOV R2, R4 ;  /* 0x0000000400027202 */ /* 0x000fce0000000f00 */
.L_x_48:
[----:B------:R-:W-:Y:S05]  /*3bb0*/  BSYNC.RECONVERGENT B6 ;  /* 0x0000000000067941 */ /* 0x000fea0003800200 */
.L_x_47:
[----:B------:R-:W-:Y:S01]  /*3bc0*/  FMUL R3, R22, R19 ;  /* 0x0000001316037220 */ /* 0x000fe20000400000 */
[C---:B------:R-:W-:Y:S01]  /*3bd0*/  FMUL R0, R18.reuse, R27 ;  /* 0x0000001b12007220 */ /* 0x040fe20000400000 */
[----:B------:R-:W-:Y:S02]  /*3be0*/  BSSY.RECONVERGENT B6, `(.L_x_49) ;  /* 0x0000014000067945 */ /* 0x000fe40003800200 */
[-C--:B------:R-:W-:Y:S01]  /*3bf0*/  FFMA R18, R18, R23.reuse, -R3 ;  /* 0x0000001712127223 */ /* 0x080fe20000000803 */
[C---:B------:R-:W-:Y:S01]  /*3c00*/  FMUL R23, R25.reuse, R23 ;  /* 0x0000001719177220 */ /* 0x040fe20000400000 */
[----:B------:R-:W-:Y:S02]  /*3c10*/  FFMA R0, R25, R19, -R0 ;  /* 0x0000001319007223 */ /* 0x000fe40000000800 */
[----:B------:R-:W-:Y:S01]  /*3c20*/  FFMA R3, R18, R18, RZ ;  /* 0x0000001212037223 */ /* 0x000fe200000000ff */
[----:B------:R-:W-:-:S03]  /*3c30*/  FFMA R23, R22, R27, -R23 ;  /* 0x0000001b16177223 */ /* 0x000fc60000000817 */
[----:B------:R-:W-:-:S04]  /*3c40*/  FFMA R4, R0, R0, R3 ;  /* 0x0000000000047223 */ /* 0x000fc80000000003 */
[----:B------:R-:W-:-:S04]  /*3c50*/  FFMA R4, R23, R23, R4 ;  /* 0x0000001717047223 */ /* 0x000fc80000000004 */
[----:B------:R-:W-:Y:S01]  /*3c60*/  VIADD R0, R4, 0xf3000000 ;  /* 0xf300000004007836 */ /* 0x000fe20000000000 */
[----:B------:R0:W1:Y:S04]  /*3c70*/  MUFU.RSQ R5, R4 ;  /* 0x0000000400057308 */ /* 0x0000680000001400 */
[----:B------:R-:W-:-:S13]  /*3c80*/  ISETP.GT.U32.AND P0, PT, R0, 0x727fffff, PT ;  /* 0x727fffff0000780c */ /* 0x000fda0003f04070 */
[----:B01----:R-:W-:Y:S05]  /*3c90*/  @!P0 BRA `(.L_x_50) ;  /* 0x0000000000108947 */ /* 0x003fea0003800000 */
[----:B------:R-:W-:Y:S01]  /*3ca0*/  HFMA2 R21, -RZ, RZ, 0, 0 ;  /* 0x00000000ff157431 */ /* 0x000fe200000001ff */
[----:B------:R-:W-:-:S07]  /*3cb0*/  MOV R20, 0x3cd0 ;  /* 0x00003cd000147802 */ /* 0x000fce0000000f00 */
[----:B------:R-:W-:Y:S05]  /*3cc0*/  CALL.REL.NOINC `($__internal_0_$__cuda_sm20_sqrt_rn_f32_slowpath) ;  /* 0x0000000400187944 */ /* 0x000fea0003c00000 */
[----:B------:R-:W-:Y:S05]  /*3cd0*/  BRA `(.L_x_51) ;  /* 0x0000000000107947 */ /* 0x000fea0003800000 */
.L_x_50:
[----:B------:R-:W-:Y:S01]  /*3ce0*/  FMUL.FTZ R3, R4, R5 ;  /* 0x0000000504037220 */ /* 0x000fe20000410000 */
[----:B------:R-:W-:-:S03]  /*3cf0*/  FMUL.FTZ R0, R5, 0.5 ;  /* 0x3f00000005007820 */ /* 0x000fc60000410000 */
[----:B------:R-:W-:-:S04]  /*3d00*/  FFMA R4, -R3, R3, R4 ;  /* 0x0000000303047223 */ /* 0x000fc80000000104 */
[----:B------:R-:W-:-:S07]  /*3d10*/  FFMA R4, R4, R0, R3 ;  /* 0x0000000004047223 */ /* 0x000fce0000000003 */
.L_x_51:
[----:B------:R-:W-:Y:S05]  /*3d20*/  BSYNC.RECONVERGENT B6 ;  /* 0x0000000000067941 */ /* 0x000fea0003800200 */
.L_x_49:
        /* <DEDUP_REMOVED lines=10> */
[----:B------:R-:W-:Y:S01]  /*3dd0*/  IMAD.MOV.U32 R4, RZ, RZ, R3 ;  /* 0x000000ffff047224 */ /* 0x000fe200078e0003 */
[----:B------:R-:W-:Y:S01]  /*3de0*/  MOV R5, R26 ;  /* 0x0000001a00057202 */ /* 0x000fe20000000f00 */
[----:B------:R-:W-:Y:S01]  /*3df0*/  IMAD.MOV.U32 R21, RZ, RZ, 0x0 ;  /* 0x00000000ff157424 */ /* 0x000fe200078e00ff */
[----:B------:R-:W-:-:S07]  /*3e00*/  MOV R20, 0x3e20 ;  /* 0x00003e2000147802 */ /* 0x000fce0000000f00 */
[----:B------:R-:W-:Y:S05]  /*3e10*/  CALL.REL.NOINC `($__internal_1_$__cuda_sm3x_div_rn_noftz_f32_slowpath) ;  /* 0x0000000400307944 */ /* 0x000fea0003c00000 */
.L_x_53:
[----:B------:R-:W-:Y:S05]  /*3e20*/  BSYNC.RECONVERGENT B6 ;  /* 0x0000000000067941 */ /* 0x000fea0003800200 */
.L_x_52:
[----:B------:R-:W-:Y:S01]  /*3e30*/  FADD R3, R2, R29 ;  /* 0x0000001d02037221 */ /* 0x000fe20000000000 */
[----:B------:R-:W0:Y:S01]  /*3e40*/  F2F.F64.F32 R10, R2 ;  /* 0x00000002000a7310 */ /* 0x000e220000201800 */
[----:B------:R-:W-:Y:S01]  /*3e50*/  UMOV UR4, 0xd2f1a9fc ;  /* 0xd2f1a9fc00047882 */ /* 0x000fe20000000000 */
[----:B------:R-:W-:Y:S01]  /*3e60*/  UMOV UR5, 0x3f50624d ;  /* 0x3f50624d00057882 */ /* 0x000fe20000000000 */
[----:B------:R-:W-:Y:S01]  /*3e70*/  FADD R3, R3, R4 ;  /* 0x0000000403037221 */ /* 0x000fe20000000000 */
[----:B------:R-:W-:Y:S01]  /*3e80*/  UMOV UR6, 0xd2f1a9fc ;  /* 0xd2f1a9fc00067882 */ /* 0x000fe20000000000 */
[----:B------:R-:W-:-:S03]  /*3e90*/  UMOV UR7, 0x3f50624d ;  /* 0x3f50624d00077882 */ /* 0x000fc60000000000 */
[----:B------:R-:W1:Y:S01]  /*3ea0*/  F2F.F64.F32 R8, R3 ;  /* 0x0000000300087310 */ /* 0x000e620000201800 */
[----:B0-----:R-:W-:-:S07]  /*3eb0*/  DSETP.GT.AND P0, PT, R10, -UR4, PT ;  /* 0x800000040a007e2a */ /* 0x001fce000bf04000 */
[----:B------:R-:W0:Y:S01]  /*3ec0*/  F2F.F64.F32 R6, R29 ;  /* 0x0000001d00067310 */ /* 0x000e220000201800 */
[----:B-1----:R-:W-:-:S07]  /*3ed0*/  DADD R8, R8, -1 ;  /* 0xbff0000008087429 */ /* 0x002fce0000000000 */
[----:B------:R-:W1:Y:S01]  /*3ee0*/  F2F.F64.F32 R4, R4 ;  /* 0x0000000400047310 */ /* 0x000e620000201800 */
[----:B0-----:R-:W-:Y:S02]  /*3ef0*/  DSETP.LEU.OR P0, PT, R6, -UR4, !P0 ;  /* 0x8000000406007e2a */ /* 0x001fe4000c70b400 */
[----:B------:R-:W-:-:S04]  /*3f00*/  DSETP.LT.AND P1, PT, |R8|, UR6, PT ;  /* 0x0000000608007e2a */ /* 0x000fc8000bf21200 */
[----:B-1----:R-:W-:-:S14]  /*3f10*/  DSETP.LEU.OR P0, PT, R4, -UR4, P0 ;  /* 0x8000000404007e2a */ /* 0x002fdc000870b400 */
[----:B------:R-:W-:Y:S05]  /*3f20*/  @!P0 BRA P1, `(.L_x_54) ;  /* 0x0000000000048947 */ /* 0x000fea0000800000 */
.L_x_33:
[----:B------:R-:W-:-:S07]  /*3f30*/  MOV R31, 0x4cbebc20 ;  /* 0x4cbebc20001f7802 */ /* 0x000fce0000000f00 */
.L_x_54:
[----:B------:R-:W-:Y:S05]  /*3f40*/  BSYNC.RECONVERGENT B7 ;  /* 0x0000000000077941 */ /* 0x000fea0003800200 */
.L_x_32:
[----:B------:R-:W2:Y:S01]  /*3f50*/  LDL R20, [R1+0x14] ;  /* 0x0000140001147983 */ /* 0x000ea20000100800 */
[----:B------:R1:W-:Y:S05]  /*3f60*/  BMOV.32 B6, R36 ;  /* 0x0000002406007356 */ /* 0x0003ea0000000000 */
[----:B------:R-:W2:Y:S01]  /*3f70*/  LDL R21, [R1+0x18] ;  /* 0x0000180001157983 */ /* 0x000ea20000100800 */
[----:B------:R3:W-:Y:S05]  /*3f80*/  BMOV.32 B7, R37 ;  /* 0x0000002507007356 */ /* 0x0007ea0000000000 */
[----:B------:R-:W-:Y:S01]  /*3f90*/  IMAD.MOV.U32 R4, RZ, RZ, R31 ;  /* 0x000000ffff047224 */ /* 0x000fe200078e001f */
[----:B------:R-:W2:Y:S04]  /*3fa0*/  LDL R2, [R1] ;  /* 0x0000000001027983 */ /* 0x000ea80000100800 */
        /* <DEDUP_REMOVED lines=14> */
[----:B-1----:R-:W2:Y:S04]  /*4090*/  LDL R36, [R1+0x44] ;  /* 0x0000440001247983 */ /* 0x002ea80000100800 */
[----:B---3--:R-:W2:Y:S04]  /*40a0*/  LDL R37, [R1+0x48] ;  /* 0x0000480001257983 */ /* 0x008ea80000100800 */
[----:B------:R-:W2:Y:S04]  /*40b0*/  LDL R38, [R1+0x4c] ;  /* 0x00004c0001267983 */ /* 0x000ea80000100800 */
[----:B------:R-:W2:Y:S04]  /*40c0*/  LDL R39, [R1+0x50] ;  /* 0x0000500001277983 */ /* 0x000ea80000100800 */
[----:B------:R-:W2:Y:S04]  /*40d0*/  LDL R44, [R1+0x54] ;  /* 0x00005400012c7983 */ /* 0x000ea80000100800 */
[----:B------:R-:W2:Y:S04]  /*40e0*/  LDL R45, [R1+0x58] ;  /* 0x00005800012d7983 */ /* 0x000ea80000100800 */
[----:B------:R-:W2:Y:S04]  /*40f0*/  LDL R46, [R1+0x5c] ;  /* 0x00005c00012e7983 */ /* 0x000ea80000100800 */
[----:B------:R0:W2:Y:S02]  /*4100*/  LDL R47, [R1+0x60] ;  /* 0x00006000012f7983 */ /* 0x0000a40000100800 */
[----:B0-----:R-:W-:Y:S01]  /*4110*/  IADD3 R1, PT, PT, R1, 0x68, RZ ;  /* 0x0000006801017810 */ /* 0x001fe20007ffe0ff */
[----:B--2---:R-:W-:Y:S06]  /*4120*/  RET.REL.NODEC R20 `(_Z12find_closestPfS_iS_iiiS_S_S_S_) ;  /* 0xffffffbc14b47950 */ /* 0x004fec0003c3ffff */
        .weak           $__internal_0_$__cuda_sm20_sqrt_rn_f32_slowpath
        .type           $__internal_0_$__cuda_sm20_sqrt_rn_f32_slowpath,@function
        .size           $__internal_0_$__cuda_sm20_sqrt_rn_f32_slowpath,($__internal_1_$__cuda_sm3x_div_rn_noftz_f32_slowpath - $__internal_0_$__cuda_sm20_sqrt_rn_f32_slowpath)
$__internal_0_$__cuda_sm20_sqrt_rn_f32_slowpath:
[----:B------:R-:W-:Y:S01]  /*4130*/  VIADD R1, R1, 0xfffffff8 ;  /* 0xfffffff801017836 */ /* 0x000fe20000000000 */
[----:B------:R-:W-:-:S04]  /*4140*/  MOV R0, R4 ;  /* 0x0000000400007202 */ /* 0x000fc80000000f00 */
[----:B------:R0:W-:Y:S01]  /*4150*/  STL [R1], R2 ;  /* 0x0000000201007387 */ /* 0x0001e20000100800 */
[----:B------:R-:W-:Y:S01]  /*4160*/  LOP3.LUT P0, RZ, R0, 0x7fffffff, RZ, 0xc0, !PT ;  /* 0x7fffffff00ff7812 */ /* 0x000fe2000780c0ff */
[----:B------:R-:W-:-:S12]  /*4170*/  BSSY.RECONVERGENT B0, `(.L_x_55) ;  /* 0x0000013000007945 */ /* 0x000fd80003800200 */
[----:B------:R-:W-:Y:S01]  /*4180*/  @!P0 IMAD.MOV.U32 R4, RZ, RZ, R0 ;  /* 0x000000ffff048224 */ /* 0x000fe200078e0000 */
[----:B0-----:R-:W-:Y:S06]  /*4190*/  @!P0 BRA `(.L_x_56) ;  /* 0x0000000000408947 */ /* 0x001fec0003800000 */
[----:B------:R-:W-:-:S13]  /*41a0*/  FSETP.GEU.FTZ.AND P0, PT, R0, RZ, PT ;  /* 0x000000ff0000720b */ /* 0x000fda0003f1e000 */
[----:B------:R-:W-:Y:S01]  /*41b0*/  @!P0 MOV R4, 0x7fffffff ;  /* 0x7fffffff00048802 */ /* 0x000fe20000000f00 */
[----:B------:R-:W-:Y:S06]  /*41c0*/  @!P0 BRA `(.L_x_56) ;  /* 0x0000000000348947 */ /* 0x000fec0003800000 */
[----:B------:R-:W-:-:S13]  /*41d0*/  FSETP.GTU.FTZ.AND P0, PT, |R0|, +INF , PT ;  /* 0x7f8000000000780b */ /* 0x000fda0003f1c200 */
[----:B------:R-:W-:Y:S01]  /*41e0*/  @P0 FADD.FTZ R4, R0, 1 ;  /* 0x3f80000000040421 */ /* 0x000fe20000010000 */
[----:B------:R-:W-:Y:S06]  /*41f0*/  @P0 BRA `(.L_x_56) ;  /* 0x0000000000280947 */ /* 0x000fec0003800000 */
[----:B------:R-:W-:-:S13]  /*4200*/  FSETP.NEU.FTZ.AND P0, PT, |R0|, +INF , PT ;  /* 0x7f8000000000780b */ /* 0x000fda0003f1d200 */
[----:B------:R-:W-:-:S04]  /*4210*/  @P0 FFMA R2, R0, 1.84467440737095516160e+19, RZ ;  /* 0x5f80000000020823 */ /* 0x000fc800000000ff */
[----:B------:R-:W0:Y:S02]  /*4220*/  @P0 MUFU.RSQ R3, R2 ;  /* 0x0000000200030308 */ /* 0x000e240000001400 */
[----:B0-----:R-:W-:Y:S01]  /*4230*/  @P0 FMUL.FTZ R5, R2, R3 ;  /* 0x0000000302050220 */ /* 0x001fe20000410000 */
[----:B------:R-:W-:-:S03]  /*4240*/  @P0 FMUL.FTZ R3, R3, 0.5 ;  /* 0x3f00000003030820 */ /* 0x000fc60000410000 */
[----:B------:R-:W-:-:S04]  /*4250*/  @P0 FADD.FTZ R4, -R5, -RZ ;  /* 0x800000ff05040221 */ /* 0x000fc80000010100 */
[----:B------:R-:W-:Y:S01]  /*4260*/  @P0 FFMA R6, R5, R4, R2 ;  /* 0x0000000405060223 */ /* 0x000fe20000000002 */
[----:B------:R-:W-:-:S03]  /*4270*/  @!P0 IMAD.MOV.U32 R4, RZ, RZ, R0 ;  /* 0x000000ffff048224 */ /* 0x000fc600078e0000 */
[----:B------:R-:W-:-:S04]  /*4280*/  @P0 FFMA R3, R6, R3, R5 ;  /* 0x0000000306030223 */ /* 0x000fc80000000005 */
[----:B------:R-:W-:-:S07]  /*4290*/  @P0 FMUL.FTZ R4, R3, 2.3283064365386962891e-10 ;  /* 0x2f80000003040820 */ /* 0x000fce0000410000 */
.L_x_56:
[----:B------:R-:W-:Y:S05]  /*42a0*/  BSYNC.RECONVERGENT B0 ;  /* 0x0000000000007941 */ /* 0x000fea0003800200 */
.L_x_55:
[----:B------:R0:W2:Y:S02]  /*42b0*/  LDL R2, [R1] ;  /* 0x0000000001027983 */ /* 0x0000a40000100800 */
[----:B0-----:R-:W-:Y:S01]  /*42c0*/  IADD3 R1, PT, PT, R1, 0x8, RZ ;  /* 0x0000000801017810 */ /* 0x001fe20007ffe0ff */
[----:B--2---:R-:W-:Y:S06]  /*42d0*/  RET.REL.NODEC R20 `(_Z12find_closestPfS_iS_iiiS_S_S_S_) ;  /* 0xffffffbc14487950 */ /* 0x004fec0003c3ffff */
        .weak           $__internal_1_$__cuda_sm3x_div_rn_noftz_f32_slowpath
        .type           $__internal_1_$__cuda_sm3x_div_rn_noftz_f32_slowpath,@function
        .size           $__internal_1_$__cuda_sm3x_div_rn_noftz_f32_slowpath,(.L_x_99 - $__internal_1_$__cuda_sm3x_div_rn_noftz_f32_slowpath)
$__internal_1_$__cuda_sm3x_div_rn_noftz_f32_slowpath:
[----:B------:R-:W-:-:S05]  /*42e0*/  VIADD R1, R1, 0xfffffff8 ;  /* 0xfffffff801017836 */ /* 0x000fca0000000000 */
[----:B------:R0:W-:Y:S02]  /*42f0*/  STL [R1], R2 ;  /* 0x0000000201007387 */ /* 0x0001e40000100800 */
[----:B0-----:R-:W-:Y:S01]  /*4300*/  SHF.R.U32.HI R2, RZ, 0x17, R5 ;  /* 0x00000017ff027819 */ /* 0x001fe20000011605 */
[----:B------:R-:W-:Y:S01]  /*4310*/  BSSY.RECONVERGENT B0, `(.L_x_57) ;  /* 0x0000062000007945 */ /* 0x000fe20003800200 */
[----:B------:R-:W-:Y:S02]  /*4320*/  SHF.R.U32.HI R0, RZ, 0x17, R4 ;  /* 0x00000017ff007819 */ /* 0x000fe40000011604 */
[----:B------:R-:W-:Y:S02]  /*4330*/  LOP3.LUT R8, R2, 0xff, RZ, 0xc0, !PT ;  /* 0x000000ff02087812 */ /* 0x000fe400078ec0ff */
[----:B------:R-:W-:Y:S02]  /*4340*/  LOP3.LUT R3, R0, 0xff, RZ, 0xc0, !PT ;  /* 0x000000ff00037812 */ /* 0x000fe400078ec0ff */
[----:B------:R-:W-:-:S03]  /*4350*/  IADD3 R6, PT, PT, R8, -0x1, RZ ;  /* 0xffffffff08067810 */ /* 0x000fc60007ffe0ff */
[----:B------:R-:W-:Y:S01]  /*4360*/  VIADD R0, R3, 0xffffffff ;  /* 0xffffffff03007836 */ /* 0x000fe20000000000 */
[----:B------:R-:W-:-:S04]  /*4370*/  ISETP.GT.U32.AND P0, PT, R6, 0xfd, PT ;  /* 0x000000fd0600780c */ /* 0x000fc80003f04070 */
[----:B------:R-:W-:-:S13]  /*4380*/  ISETP.GT.U32.OR P0, PT, R0, 0xfd, P0 ;  /* 0x000000fd0000780c */ /* 0x000fda0000704470 */
[----:B------:R-:W-:Y:S01]  /*4390*/  @!P0 MOV R2, RZ ;  /* 0x000000ff00028202 */ /* 0x000fe20000000f00 */
[----:B------:R-:W-:Y:S06]  /*43a0*/  @!P0 BRA `(.L_x_58) ;  /* 0x00000000005c8947 */ /* 0x000fec0003800000 */
[----:B------:R-:W-:Y:S02]  /*43b0*/  FSETP.GTU.FTZ.AND P0, PT, |R4|, +INF , PT ;  /* 0x7f8000000400780b */ /* 0x000fe40003f1c200 */
[----:B------:R-:W-:-:S04]  /*43c0*/  FSETP.GTU.FTZ.AND P1, PT, |R5|, +INF , PT ;  /* 0x7f8000000500780b */ /* 0x000fc80003f3c200 */
[----:B------:R-:W-:-:S13]  /*43d0*/  PLOP3.LUT P0, PT, P0, P1, PT, 0xf8, 0x8f ;  /* 0x00000000008f781c */ /* 0x000fda0000703f70 */
[----:B------:R-:W-:Y:S05]  /*43e0*/  @P0 BRA `(.L_x_59) ;  /* 0x00000004004c0947 */ /* 0x000fea0003800000 */
[----:B------:R-:W-:-:S13]  /*43f0*/  LOP3.LUT P0, RZ, R5, 0x7fffffff, R4, 0xc8, !PT ;  /* 0x7fffffff05ff7812 */ /* 0x000fda000780c804 */
[----:B------:R-:W-:Y:S05]  /*4400*/  @!P0 BRA `(.L_x_60) ;  /* 0x00000004003c8947 */ /* 0x000fea0003800000 */
[C---:B------:R-:W-:Y:S02]  /*4410*/  FSETP.NEU.FTZ.AND P2, PT, |R4|.reuse, +INF , PT ;  /* 0x7f8000000400780b */ /* 0x040fe40003f5d200 */
[----:B------:R-:W-:Y:S02]  /*4420*/  FSETP.NEU.FTZ.AND P1, PT, |R5|, +INF , PT ;  /* 0x7f8000000500780b */ /* 0x000fe40003f3d200 */
[----:B------:R-:W-:-:S11]  /*4430*/  FSETP.NEU.FTZ.AND P0, PT, |R4|, +INF , PT ;  /* 0x7f8000000400780b */ /* 0x000fd60003f1d200 */
[----:B------:R-:W-:Y:S05]  /*4440*/  @!P1 BRA !P2, `(.L_x_60) ;  /* 0x00000004002c9947 */ /* 0x000fea0005000000 */
[----:B------:R-:W-:-:S04]  /*4450*/  LOP3.LUT P2, RZ, R4, 0x7fffffff, RZ, 0xc0, !PT ;  /* 0x7fffffff04ff7812 */ /* 0x000fc8000784c0ff */
[----:B------:R-:W-:-:S13]  /*4460*/  PLOP3.LUT P1, PT, P1, P2, PT, 0x2f, 0xf2 ;  /* 0x0000000000f2781c */ /* 0x000fda0000f24577 */
[----:B------:R-:W-:Y:S05]  /*4470*/  @P1 BRA `(.L_x_61) ;  /* 0x0000000400181947 */ /* 0x000fea0003800000 */
[----:B------:R-:W-:-:S04]  /*4480*/  LOP3.LUT P1, RZ, R5, 0x7fffffff, RZ, 0xc0, !PT ;  /* 0x7fffffff05ff7812 */ /* 0x000fc8000782c0ff */
[----:B------:R-:W-:-:S13]  /*4490*/  PLOP3.LUT P0, PT, P0, P1, PT, 0x2f, 0xf2 ;  /* 0x0000000000f2781c */ /* 0x000fda0000702577 */
[----:B------:R-:W-:Y:S05]  /*44a0*/  @P0 BRA `(.L_x_62) ;  /* 0x0000000400000947 */ /* 0x000fea0003800000 */
[----:B------:R-:W-:Y:S02]  /*44b0*/  ISETP.GE.AND P0, PT, R0, RZ, PT ;  /* 0x000000ff0000720c */ /* 0x000fe40003f06270 */
[----:B------:R-:W-:-:S11]  /*44c0*/  ISETP.GE.AND P1, PT, R6, RZ, PT ;  /* 0x000000ff0600720c */ /* 0x000fd60003f26270 */
[----:B------:R-:W-:Y:S01]  /*44d0*/  @P0 MOV R2, RZ ;  /* 0x000000ff00020202 */ /* 0x000fe20000000f00 */
[----:B------:R-:W-:Y:S02]  /*44e0*/  @!P0 IMAD.MOV.U32 R2, RZ, RZ, -0x40 ;  /* 0xffffffc0ff028424 */ /* 0x000fe400078e00ff */
[----:B------:R-:W-:Y:S01]  /*44f0*/  @!P0 FFMA R4, R4, 1.84467440737095516160e+19, RZ ;  /* 0x5f80000004048823 */ /* 0x000fe200000000ff */
[----:B------:R-:W-:Y:S02]  /*4500*/  @!P1 FFMA R5, R5, 1.84467440737095516160e+19, RZ ;  /* 0x5f80000005059823 */ /* 0x000fe400000000ff */
[----:B------:R-:W-:-:S07]  /*4510*/  @!P1 IADD3 R2, PT, PT, R2, 0x40, RZ ;  /* 0x0000004002029810 */ /* 0x000fce0007ffe0ff */
.L_x_58:
[----:B------:R-:W-:Y:S01]  /*4520*/  LEA R0, R8, 0xc0800000, 0x17 ;  /* 0xc080000008007811 */ /* 0x000fe200078eb8ff */
[----:B------:R-:W-:Y:S01]  /*4530*/  VIADD R3, R3, 0xffffff81 ;  /* 0xffffff8103037836 */ /* 0x000fe20000000000 */
[----:B------:R-:W-:Y:S02]  /*4540*/  BSSY.RECONVERGENT B1, `(.L_x_63) ;  /* 0x0000035000017945 */ /* 0x000fe40003800200 */
[----:B------:R-:W-:Y:S01]  /*4550*/  IADD3 R5, PT, PT, -R0, R5, RZ ;  /* 0x0000000500057210 */ /* 0x000fe20007ffe1ff */
[C---:B------:R-:W-:Y:S01]  /*4560*/  IMAD R0, R3.reuse, -0x800000, R4 ;  /* 0xff80000003007824 */ /* 0x040fe200078e0204 */
[----:B------:R-:W-:Y:S02]  /*4570*/  IADD3 R3, PT, PT, R3, 0x7f, -R8 ;  /* 0x0000007f03037810 */ /* 0x000fe40007ffe808 */
[----:B------:R-:W0:Y:S01]  /*4580*/  MUFU.RCP R6, R5 ;  /* 0x0000000500067308 */ /* 0x000e220000001000 */
[----:B------:R-:W-:Y:S01]  /*4590*/  FADD.FTZ R7, -R5, -RZ ;  /* 0x800000ff05077221 */ /* 0x000fe20000010100 */
[----:B------:R-:W-:-:S03]  /*45a0*/  IADD3 R3, PT, PT, R3, R2, RZ ;  /* 0x0000000203037210 */ /* 0x000fc60007ffe0ff */
[----:B0-----:R-:W-:-:S04]  /*45b0*/  FFMA R9, R6, R7, 1 ;  /* 0x3f80000006097423 */ /* 0x001fc80000000007 */
[----:B------:R-:W-:-:S04]  /*45c0*/  FFMA R11, R6, R9, R6 ;  /* 0x00000009060b7223 */ /* 0x000fc80000000006 */
[----:B------:R-:W-:-:S04]  /*45d0*/  FFMA R4, R0, R11, RZ ;  /* 0x0000000b00047223 */ /* 0x000fc800000000ff */
[----:B------:R-:W-:-:S04]  /*45e0*/  FFMA R9, R7, R4, R0 ;  /* 0x0000000407097223 */ /* 0x000fc80000000000 */
[----:B------:R-:W-:-:S04]  /*45f0*/  FFMA R6, R11, R9, R4 ;  /* 0x000000090b067223 */ /* 0x000fc80000000004 */
[----:B------:R-:W-:-:S04]  /*4600*/  FFMA R7, R7, R6, R0 ;  /* 0x0000000607077223 */ /* 0x000fc80000000000 */
[----:B------:R-:W-:-:S05]  /*4610*/  FFMA R4, R11, R7, R6 ;  /* 0x000000070b047223 */ /* 0x000fca0000000006 */
[----:B------:R-:W-:-:S04]  /*4620*/  SHF.R.U32.HI R0, RZ, 0x17, R4 ;  /* 0x00000017ff007819 */ /* 0x000fc80000011604 */
[----:B------:R-:W-:-:S04]  /*4630*/  LOP3.LUT R0, R0, 0xff, RZ, 0xc0, !PT ;  /* 0x000000ff00007812 */ /* 0x000fc800078ec0ff */
[----:B------:R-:W-:-:S05]  /*4640*/  IADD3 R8, PT, PT, R0, R3, RZ ;  /* 0x0000000300087210 */ /* 0x000fca0007ffe0ff */
[----:B------:R-:W-:-:S05]  /*4650*/  VIADD R0, R8, 0xffffffff ;  /* 0xffffffff08007836 */ /* 0x000fca0000000000 */
[----:B------:R-:W-:-:S13]  /*4660*/  ISETP.GE.U32.AND P0, PT, R0, 0xfe, PT ;  /* 0x000000fe0000780c */ /* 0x000fda0003f06070 */
[----:B------:R-:W-:Y:S05]  /*4670*/  @!P0 BRA `(.L_x_64) ;  /* 0x0000000000808947 */ /* 0x000fea0003800000 */
[----:B------:R-:W-:-:S13]  /*4680*/  ISETP.GT.AND P0, PT, R8, 0xfe, PT ;  /* 0x000000fe0800780c */ /* 0x000fda0003f04270 */
[----:B------:R-:W-:Y:S05]  /*4690*/  @P0 BRA `(.L_x_65) ;  /* 0x00000000006c0947 */ /* 0x000fea0003800000 */
[----:B------:R-:W-:-:S13]  /*46a0*/  ISETP.GE.AND P0, PT, R8, 0x1, PT ;  /* 0x000000010800780c */ /* 0x000fda0003f06270 */
[----:B------:R-:W-:Y:S05]  /*46b0*/  @P0 BRA `(.L_x_66) ;  /* 0x0000000000740947 */ /* 0x000fea0003800000 */
[----:B------:R-:W-:Y:S02]  /*46c0*/  ISETP.GE.AND P0, PT, R8, -0x18, PT ;  /* 0xffffffe80800780c */ /* 0x000fe40003f06270 */
[----:B------:R-:W-:-:S11]  /*46d0*/  LOP3.LUT R4, R4, 0x80000000, RZ, 0xc0, !PT ;  /* 0x8000000004047812 */ /* 0x000fd600078ec0ff */
[----:B------:R-:W-:Y:S05]  /*46e0*/  @!P0 BRA `(.L_x_66) ;  /* 0x0000000000688947 */ /* 0x000fea0003800000 */
[CCC-:B------:R-:W-:Y:S01]  /*46f0*/  FFMA.RZ R0, R11.reuse, R7.reuse, R6.reuse ;  /* 0x000000070b007223 */ /* 0x1c0fe2000000c006 */
[C---:B------:R-:W-:Y:S01]  /*4700*/  IADD3 R5, PT, PT, R8.reuse, 0x20, RZ ;  /* 0x0000002008057810 */ /* 0x040fe20007ffe0ff */
[CCC-:B------:R-:W-:Y:S01]  /*4710*/  FFMA.RM R3, R11.reuse, R7.reuse, R6.reuse ;  /* 0x000000070b037223 */ /* 0x1c0fe20000004006 */
[----:B------:R-:W-:Y:S02]  /*4720*/  ISETP.NE.AND P2, PT, R8, RZ, PT ;  /* 0x000000ff0800720c */ /* 0x000fe40003f45270 */
[----:B------:R-:W-:Y:S01]  /*4730*/  LOP3.LUT R2, R0, 0x7fffff, RZ, 0xc0, !PT ;  /* 0x007fffff00027812 */ /* 0x000fe200078ec0ff */
[----:B------:R-:W-:Y:S01]  /*4740*/  FFMA.RP R0, R11, R7, R6 ;  /* 0x000000070b007223 */ /* 0x000fe20000008006 */
[----:B------:R-:W-:Y:S02]  /*4750*/  ISETP.NE.AND P1, PT, R8, RZ, PT ;  /* 0x000000ff0800720c */ /* 0x000fe40003f25270 */
[----:B------:R-:W-:Y:S02]  /*4760*/  LOP3.LUT R2, R2, 0x800000, RZ, 0xfc, !PT ;  /* 0x0080000002027812 */ /* 0x000fe400078efcff */
[----:B------:R-:W-:-:S02]  /*4770*/  IADD3 R6, PT, PT, -R8, RZ, RZ ;  /* 0x000000ff08067210 */ /* 0x000fc40007ffe1ff */
[----:B------:R-:W-:Y:S02]  /*4780*/  SHF.L.U32 R5, R2, R5, RZ ;  /* 0x0000000502057219 */ /* 0x000fe400000006ff */
[----:B------:R-:W-:Y:S02]  /*4790*/  FSETP.NEU.FTZ.AND P0, PT, R0, R3, PT ;  /* 0x000000030000720b */ /* 0x000fe40003f1d000 */
[----:B------:R-:W-:Y:S02]  /*47a0*/  SEL R3, R6, RZ, P2 ;  /* 0x000000ff06037207 */ /* 0x000fe40001000000 */
[----:B------:R-:W-:Y:S02]  /*47b0*/  ISETP.NE.AND P1, PT, R5, RZ, P1 ;  /* 0x000000ff0500720c */ /* 0x000fe40000f25270 */
[----:B------:R-:W-:Y:S02]  /*47c0*/  SHF.R.U32.HI R3, RZ, R3, R2 ;  /* 0x00000003ff037219 */ /* 0x000fe40000011602 */
[----:B------:R-:W-:-:S02]  /*47d0*/  PLOP3.LUT P0, PT, P0, P1, PT, 0xf8, 0x8f ;  /* 0x00000000008f781c */ /* 0x000fc40000703f70 */
[----:B------:R-:W-:Y:S02]  /*47e0*/  SHF.R.U32.HI R5, RZ, 0x1, R3 ;  /* 0x00000001ff057819 */ /* 0x000fe40000011603 */
[----:B------:R-:W-:-:S04]  /*47f0*/  SEL R0, RZ, 0x1, !P0 ;  /* 0x00000001ff007807 */ /* 0x000fc80004000000 */
[----:B------:R-:W-:-:S04]  /*4800*/  LOP3.LUT R0, R0, 0x1, R5, 0xf8, !PT ;  /* 0x0000000100007812 */ /* 0x000fc800078ef805 */
[----:B------:R-:W-:-:S05]  /*4810*/  LOP3.LUT R0, R0, R3, RZ, 0xc0, !PT ;  /* 0x0000000300007212 */ /* 0x000fca00078ec0ff */
[----:B------:R-:W-:-:S05]  /*4820*/  IMAD.IADD R5, R5, 0x1, R0 ;  /* 0x0000000105057824 */ /* 0x000fca00078e0200 */
[----:B------:R-:W-:Y:S01]  /*4830*/  LOP3.LUT R4, R5, R4, RZ, 0xfc, !PT ;  /* 0x0000000405047212 */ /* 0x000fe200078efcff */
[----:B------:R-:W-:Y:S06]  /*4840*/  BRA `(.L_x_66) ;  /* 0x0000000000107947 */ /* 0x000fec0003800000 */
.L_x_65:
[----:B------:R-:W-:-:S04]  /*4850*/  LOP3.LUT R4, R4, 0x80000000, RZ, 0xc0, !PT ;  /* 0x8000000004047812 */ /* 0x000fc800078ec0ff */
[----:B------:R-:W-:Y:S01]  /*4860*/  LOP3.LUT R4, R4, 0x7f800000, RZ, 0xfc, !PT ;  /* 0x7f80000004047812 */ /* 0x000fe200078efcff */
[----:B------:R-:W-:Y:S06]  /*4870*/  BRA `(.L_x_66) ;  /* 0x0000000000047947 */ /* 0x000fec0003800000 */
.L_x_64:
[----:B------:R-:W-:-:S07]  /*4880*/  LEA R4, R3, R4, 0x17 ;  /* 0x0000000403047211 */ /* 0x000fce00078eb8ff */
.L_x_66:
[----:B------:R-:W-:Y:S05]  /*4890*/  BSYNC.RECONVERGENT B1 ;  /* 0x0000000000017941 */ /* 0x000fea0003800200 */
.L_x_63:
[----:B------:R-:W-:Y:S05]  /*48a0*/  BRA `(.L_x_67) ;  /* 0x0000000000207947 */ /* 0x000fea0003800000 */
.L_x_62:
[----:B------:R-:W-:-:S04]  /*48b0*/  LOP3.LUT R4, R5, 0x80000000, R4, 0x48, !PT ;  /* 0x8000000005047812 */ /* 0x000fc800078e4804 */
[----:B------:R-:W-:Y:S01]  /*48c0*/  LOP3.LUT R4, R4, 0x7f800000, RZ, 0xfc, !PT ;  /* 0x7f80000004047812 */ /* 0x000fe200078efcff */
[----:B------:R-:W-:Y:S06]  /*48d0*/  BRA `(.L_x_67) ;  /* 0x0000000000147947 */ /* 0x000fec0003800000 */
.L_x_61:
[----:B------:R-:W-:Y:S01]  /*48e0*/  LOP3.LUT R4, R5, 0x80000000, R4, 0x48, !PT ;  /* 0x8000000005047812 */ /* 0x000fe200078e4804 */
[----:B------:R-:W-:Y:S06]  /*48f0*/  BRA `(.L_x_67) ;  /* 0x00000000000c7947 */ /* 0x000fec0003800000 */
.L_x_60:
[----:B------:R-:W0:Y:S01]  /*4900*/  MUFU.RSQ R4, -QNAN ;  /* 0xffc0000000047908 */ /* 0x000e220000001400 */
[----:B------:R-:W-:Y:S05]  /*4910*/  BRA `(.L_x_67) ;  /* 0x0000000000047947 */ /* 0x000fea0003800000 */
.L_x_59:
[----:B------:R-:W-:-:S07]  /*4920*/  FADD.FTZ R4, R4, R5 ;  /* 0x0000000504047221 */ /* 0x000fce0000010000 */
.L_x_67:
[----:B------:R-:W-:Y:S05]  /*4930*/  BSYNC.RECONVERGENT B0 ;  /* 0x0000000000007941 */ /* 0x000fea0003800200 */
.L_x_57:
[----:B------:R1:W0:Y:S02]  /*4940*/  LDL R2, [R1] ;  /* 0x0000000001027983 */ /* 0x0002240000100800 */
[----:B-1----:R-:W-:Y:S01]  /*4950*/  IADD3 R1, PT, PT, R1, 0x8, RZ ;  /* 0x0000000801017810 */ /* 0x002fe20007ffe0ff */
[----:B0-----:R-:W-:Y:S06]  /*4960*/  RET.REL.NODEC R20 `(_Z12find_closestPfS_iS_iiiS_S_S_S_) ;  /* 0xffffffb414a47950 */ /* 0x001fec0003c3ffff */
.L_x_68:
[----:B------:R-:W-:-:S00]  /*4970*/  BRA `(.L_x_68) ;  /* 0xfffffffc00fc7947 */ /* 0x000fc0000383ffff */
[----:B------:R-:W-:-:S00]  /*4980*/  NOP ;  /* 0x0000000000007918 */ /* 0x000fc00000000000 */
[----:B------:R-:W-:-:S00]  /*4990*/  NOP ;  /* 0x0000000000007918 */ /* 0x000fc00000000000 */
[----:B------:R-:W-:-:S00]  /*49a0*/  NOP ;  /* 0x0000000000007918 */ /* 0x000fc00000000000 */
[----:B------:R-:W-:-:S00]  /*49b0*/  NOP ;  /* 0x0000000000007918 */ /* 0x000fc00000000000 */
[----:B------:R-:W-:-:S00]  /*49c0*/  NOP ;  /* 0x0000000000007918 */ /* 0x000fc00000000000 */
[----:B------:R-:W-:-:S00]  /*49d0*/  NOP ;  /* 0x0000000000007918 */ /* 0x000fc00000000000 */
[----:B------:R-:W-:-:S00]  /*49e0*/  NOP ;  /* 0x0000000000007918 */ /* 0x000fc00000000000 */
[----:B------:R-:W-:-:S00]  /*49f0*/  NOP ;  /* 0x0000000000007918 */ /* 0x000fc00000000000 */
.L_x_99:


//--------------------- .text._Z17find_ray_to_lightiPfS_S_S_ --------------------------
	.section	.text._Z17find_ray_to_lightiPfS_S_S_,"ax",@progbits
	.align	128
        .global         _Z17find_ray_to_lightiPfS_S_S_
        .type           _Z17find_ray_to_lightiPfS_S_S_,@function
        .size           _Z17find_ray_to_lightiPfS_S_S_,(.L_x_101 - _Z17find_ray_to_lightiPfS_S_S_)
        .other          _Z17find_ray_to_lightiPfS_S_S_,@"STO_CUDA_ENTRY STV_DEFAULT"
_Z17find_ray_to_lightiPfS_S_S_:
.text._Z17find_ray_to_lightiPfS_S_S_:
[----:B------:R-:W-:Y:S01]  /*0000*/  LDC R1, c[0x0][0x37c] ;  /* 0x0000df00ff017b82 */ /* 0x000fe20000000800 */
[----:B------:R-:W0:Y:S07]  /*0010*/  S2R R5, SR_TID.X ;  /* 0x0000000000057919 */ /* 0x000e2e0000002100 */
[----:B------:R-:W0:Y:S01]  /*0020*/  LDC R4, c[0x0][0x360] ;  /* 0x0000d800ff047b82 */ /* 0x000e220000000800 */
[----:B------:R-:W1:Y:S01]  /*0030*/  LDCU UR6, c[0x0][0x380] ;  /* 0x00007000ff0677ac */ /* 0x000e620008000800 */
[----:B------:R-:W2:Y:S06]  /*0040*/  S2R R0, SR_TID.Y ;  /* 0x0000000000007919 */ /* 0x000eac0000002200 */
[----:B------:R-:W0:Y:S08]  /*0050*/  S2UR UR4, SR_CTAID.X ;  /* 0x00000000000479c3 */ /* 0x000e300000002500 */
[----:B------:R-:W2:Y:S08]  /*0060*/  S2UR UR5, SR_CTAID.Y ;  /* 0x00000000000579c3 */ /* 0x000eb00000002600 */
[----:B------:R-:W2:Y:S01]  /*0070*/  LDC R3, c[0x0][0x364] ;  /* 0x0000d900ff037b82 */ /* 0x000ea20000000800 */
[----:B0-----:R-:W-:-:S02]  /*0080*/  IMAD R5, R4, UR4, R5 ;  /* 0x0000000404057c24 */ /* 0x001fc4000f8e0205 */
[----:B--2---:R-:W-:-:S05]  /*0090*/  IMAD R0, R3, UR5, R0 ;  /* 0x0000000503007c24 */ /* 0x004fca000f8e0200 */
[----:B------:R-:W-:-:S04]  /*00a0*/  VIMNMX R2, PT, PT, R5, R0, !PT ;  /* 0x0000000005027248 */ /* 0x000fc80007fe0100 */
[----:B-1----:R-:W-:-:S13]  /*00b0*/  ISETP.GT.AND P0, PT, R2, UR6, PT ;  /* 0x0000000602007c0c */ /* 0x002fda000bf04270 */
[----:B------:R-:W-:Y:S05]  /*00c0*/  @P0 EXIT ;  /* 0x000000000000094d */ /* 0x000fea0003800000 */
[----:B------:R-:W0:Y:S01]  /*00d0*/  LDCU UR6, c[0x0][0x370] ;  /* 0x00006e00ff0677ac */ /* 0x000e220008000800 */
[----:B------:R-:W1:Y:S01]  /*00e0*/  LDC.64 R8, c[0x0][0x390] ;  /* 0x0000e400ff087b82 */ /* 0x000e620000000a00 */
[----:B------:R-:W2:Y:S07]  /*00f0*/  LDCU.64 UR4, c[0x0][0x358] ;  /* 0x00006b00ff0477ac */ /* 0x000eae0008000a00 */
[----:B------:R-:W2:Y:S08]  /*0100*/  LDC.64 R2, c[0x0][0x388] ;  /* 0x0000e200ff027b82 */ /* 0x000eb00000000a00 */
[----:B------:R-:W3:Y:S01]  /*0110*/  LDC.64 R6, c[0x0][0x398] ;  /* 0x0000e600ff067b82 */ /* 0x000ee20000000a00 */
[----:B0-----:R-:W-:-:S04]  /*0120*/  IMAD R4, R4, UR6, RZ ;  /* 0x0000000604047c24 */ /* 0x001fc8000f8e02ff */
[----:B------:R-:W-:-:S04]  /*0130*/  IMAD R5, R0, R4, R5 ;  /* 0x0000000400057224 */ /* 0x000fc800078e0205 */
[----:B------:R-:W-:-:S04]  /*0140*/  IMAD R11, R5, 0x3, RZ ;  /* 0x00000003050b7824 */ /* 0x000fc800078e02ff */
[C---:B-1----:R-:W-:Y:S01]  /*0150*/  IMAD.WIDE R8, R11.reuse, 0x4, R8 ;  /* 0x000000040b087825 */ /* 0x042fe200078e0208 */
[----:B--2---:R-:W2:Y:S04]  /*0160*/  LDG.E R0, desc[UR4][R2.64] ;  /* 0x0000000402007981 */ /* 0x004ea8000c1e1900 */
[----:B------:R-:W2:Y:S01]  /*0170*/  LDG.E R13, desc[UR4][R8.64] ;  /* 0x00000004080d7981 */ /* 0x000ea2000c1e1900 */
[----:B---3--:R-:W-:-:S04]  /*0180*/  IMAD.WIDE R6, R11, 0x4, R6 ;  /* 0x000000040b067825 */ /* 0x008fc800078e0206 */
[----:B--2---:R-:W-:-:S05]  /*0190*/  FADD R0, R0, -R13 ;  /* 0x8000000d00007221 */ /* 0x004fca0000000000 */
[----:B------:R0:W-:Y:S04]  /*01a0*/  STG.E desc[UR4][R6.64], R0 ;  /* 0x0000000006007986 */ /* 0x0001e8000c101904 */
[----:B------:R-:W2:Y:S04]  /*01b0*/  LDG.E R4, desc[UR4][R2.64+0x4] ;  /* 0x0000040402047981 */ /* 0x000ea8000c1e1900 */
[----:B------:R-:W2:Y:S02]  /*01c0*/  LDG.E R11, desc[UR4][R8.64+0x4] ;  /* 0x00000404080b7981 */ /* 0x000ea4000c1e1900 */
[----:B--2---:R-:W-:-:S05]  /*01d0*/  FADD R11, R4, -R11 ;  /* 0x8000000b040b7221 */ /* 0x004fca0000000000 */
[----:B------:R1:W-:Y:S04]  /*01e0*/  STG.E desc[UR4][R6.64+0x4], R11 ;  /* 0x0000040b06007986 */ /* 0x0003e8000c101904 */
[----:B------:R-:W2:Y:S04]  /*01f0*/  LDG.E R4, desc[UR4][R2.64+0x8] ;  /* 0x0000080402047981 */ /* 0x000ea8000c1e1900 */
[----:B------:R-:W2:Y:S01]  /*0200*/  LDG.E R13, desc[UR4][R8.64+0x8] ;  /* 0x00000804080d7981 */ /* 0x000ea2000c1e1900 */
[----:B------:R-:W-:Y:S01]  /*0210*/  FFMA R10, R0, R0, RZ ;  /* 0x00000000000a7223 */ /* 0x000fe200000000ff */
[----:B------:R-:W-:Y:S03]  /*0220*/  BSSY.RECONVERGENT B0, `(.L_x_69) ;  /* 0x0000011000007945 */ /* 0x000fe60003800200 */
[----:B------:R-:W-:Y:S01]  /*0230*/  FFMA R10, R11, R11, R10 ;  /* 0x0000000b0b0a7223 */ /* 0x000fe2000000000a */
[----:B--2---:R-:W-:-:S04]  /*0240*/  FADD R13, R4, -R13 ;  /* 0x8000000d040d7221 */ /* 0x004fc80000000000 */
[----:B------:R-:W-:Y:S01]  /*0250*/  FFMA R4, R13, R13, R10 ;  /* 0x0000000d0d047223 */ /* 0x000fe2000000000a */
[----:B------:R1:W-:Y:S03]  /*0260*/  STG.E desc[UR4][R6.64+0x8], R13 ;  /* 0x0000080d06007986 */ /* 0x0003e6000c101904 */
[----:B------:R1:W2:Y:S01]  /*0270*/  MUFU.RSQ R15, R4 ;  /* 0x00000004000f7308 */ /* 0x0002a20000001400 */
[----:B0-----:R-:W-:-:S04]  /*0280*/  IADD3 R0, PT, PT, R4, -0xd000000, RZ ;  /* 0xf300000004007810 */ /* 0x001fc80007ffe0ff */
[----:B------:R-:W-:-:S13]  /*0290*/  ISETP.GT.U32.AND P0, PT, R0, 0x727fffff, PT ;  /* 0x727fffff0000780c */ /* 0x000fda0003f04070 */
[----:B-12---:R-:W-:Y:S05]  /*02a0*/  @!P0 BRA `(.L_x_70) ;  /* 0x0000000000108947 */ /* 0x006fea0003800000 */
[----:B------:R-:W-:-:S07]  /*02b0*/  MOV R13, 0x2d0 ;  /* 0x000002d0000d7802 */ /* 0x000fce0000000f00 */
[----:B------:R-:W-:Y:S05]  /*02c0*/  CALL.REL.NOINC `($__internal_2_$__cuda_sm20_sqrt_rn_f32_slowpath) ;  /* 0x0000000400287944 */ /* 0x000fea0003c00000 */
[----:B------:R-:W-:Y:S01]  /*02d0*/  IMAD.MOV.U32 R9, RZ, RZ, R4 ;  /* 0x000000ffff097224 */ /* 0x000fe200078e0004 */
[----:B------:R-:W-:Y:S06]  /*02e0*/  BRA `(.L_x_71) ;  /* 0x0000000000107947 */ /* 0x000fec0003800000 */
.L_x_70:
[----:B------:R-:W-:Y:S01]  /*02f0*/  FMUL.FTZ R9, R4, R15 ;  /* 0x0000000f04097220 */ /* 0x000fe20000410000 */
[----:B------:R-:W-:-:S03]  /*0300*/  FMUL.FTZ R15, R15, 0.5 ;  /* 0x3f0000000f0f7820 */ /* 0x000fc60000410000 */
[----:B------:R-:W-:-:S04]  /*0310*/  FFMA R4, -R9, R9, R4 ;  /* 0x0000000909047223 */ /* 0x000fc80000000104 */
[----:B------:R-:W-:-:S07]  /*0320*/  FFMA R9, R4, R15, R9 ;  /* 0x0000000f04097223 */ /* 0x000fce0000000009 */
.L_x_71:
[----:B------:R-:W-:Y:S05]  /*0330*/  BSYNC.RECONVERGENT B0 ;  /* 0x0000000000007941 */ /* 0x000fea0003800200 */
.L_x_69:
[----:B------:R-:W0:Y:S02]  /*0340*/  LDC.64 R2, c[0x0][0x3a0] ;  /* 0x0000e800ff027b82 */ /* 0x000e240000000a00 */
[----:B0-----:R-:W-:-:S05]  /*0350*/  IMAD.WIDE R4, R5, 0x4, R2 ;  /* 0x0000000405047825 */ /* 0x001fca00078e0202 */
[----:B------:R0:W-:Y:S04]  /*0360*/  STG.E desc[UR4][R4.64], R9 ;  /* 0x0000000904007986 */ /* 0x0001e8000c101904 */
[----:B------:R-:W2:Y:S04]  /*0370*/  LDG.E R3, desc[UR4][R6.64] ;  /* 0x0000000406037981 */ /* 0x000ea8000c1e1900 */
[----:B------:R-:W3:Y:S04]  /*0380*/  LDG.E R0, desc[UR4][R6.64+0x4] ;  /* 0x0000040406007981 */ /* 0x000ee8000c1e1900 */
[----:B------:R-:W4:Y:S01]  /*0390*/  LDG.E R2, desc[UR4][R6.64+0x8] ;  /* 0x0000080406027981 */ /* 0x000f22000c1e1900 */
[----:B------:R-:W-:Y:S01]  /*03a0*/  BSSY.RECONVERGENT B0, `(.L_x_72) ;  /* 0x0000010000007945 */ /* 0x000fe20003800200 */
[----:B--2---:R-:W-:-:S04]  /*03b0*/  FFMA R11, R3, R3, RZ ;  /* 0x00000003030b7223 */ /* 0x004fc800000000ff */
[----:B---3--:R-:W-:-:S04]  /*03c0*/  FFMA R11, R0, R0, R11 ;  /* 0x00000000000b7223 */ /* 0x008fc8000000000b */
[----:B----4-:R-:W-:-:S04]  /*03d0*/  FFMA R11, R2, R2, R11 ;  /* 0x00000002020b7223 */ /* 0x010fc8000000000b */
[----:B------:R0:W1:Y:S01]  /*03e0*/  MUFU.RSQ R8, R11 ;  /* 0x0000000b00087308 */ /* 0x0000620000001400 */
[----:B------:R-:W-:-:S04]  /*03f0*/  IADD3 R10, PT, PT, R11, -0xd000000, RZ ;  /* 0xf30000000b0a7810 */ /* 0x000fc80007ffe0ff */
[----:B------:R-:W-:-:S13]  /*0400*/  ISETP.GT.U32.AND P0, PT, R10, 0x727fffff, PT ;  /* 0x727fffff0a00780c */ /* 0x000fda0003f04070 */
[----:B01----:R-:W-:Y:S05]  /*0410*/  @!P0 BRA `(.L_x_73) ;  /* 0x0000000000108947 */ /* 0x003fea0003800000 */
[----:B------:R-:W-:Y:S01]  /*0420*/  IMAD.MOV.U32 R4, RZ, RZ, R11 ;  /* 0x000000ffff047224 */ /* 0x000fe200078e000b */
[----:B------:R-:W-:-:S07]  /*0430*/  MOV R13, 0x450 ;  /* 0x00000450000d7802 */ /* 0x000fce0000000f00 */
[----:B------:R-:W-:Y:S05]  /*0440*/  CALL.REL.NOINC `($__internal_2_$__cuda_sm20_sqrt_rn_f32_slowpath) ;  /* 0x0000000000c87944 */ /* 0x000fea0003c00000 */
[----:B------:R-:W-:Y:S05]  /*0450*/  BRA `(.L_x_74) ;  /* 0x0000000000107947 */ /* 0x000fea0003800000 */
.L_x_73:
[----:B------:R-:W-:Y:S01]  /*0460*/  FMUL.FTZ R4, R11, R8 ;  /* 0x000000080b047220 */ /* 0x000fe20000410000 */
[----:B------:R-:W-:-:S03]  /*0470*/  FMUL.FTZ R8, R8, 0.5 ;  /* 0x3f00000008087820 */ /* 0x000fc60000410000 */
[----:B------:R-:W-:-:S04]  /*0480*/  FFMA R11, -R4, R4, R11 ;  /* 0x00000004040b7223 */ /* 0x000fc8000000010b */
[----:B------:R-:W-:-:S07]  /*0490*/  FFMA R4, R11, R8, R4 ;  /* 0x000000080b047223 */ /* 0x000fce0000000004 */
.L_x_74:
[----:B------:R-:W-:Y:S05]  /*04a0*/  BSYNC.RECONVERGENT B0 ;  /* 0x0000000000007941 */ /* 0x000fea0003800200 */
.L_x_72:
        /* <DEDUP_REMOVED lines=9> */
[----:B------:R-:W-:-:S07]  /*0540*/  MOV R8, 0x560 ;  /* 0x0000056000087802 */ /* 0x000fce0000000f00 */
[----:B------:R-:W-:Y:S05]  /*0550*/  CALL.REL.NOINC `($__internal_3_$__cuda_sm3x_div_rn_noftz_f32_slowpath) ;  /* 0x0000000000e07944 */ /* 0x000fea0003c00000 */
[----:B------:R-:W-:-:S07]  /*0560*/  MOV R5, R3 ;  /* 0x0000000300057202 */ /* 0x000fce0000000f00 */
.L_x_76:
[----:B------:R-:W-:Y:S05]  /*0570*/  BSYNC.RECONVERGENT B0 ;  /* 0x0000000000007941 */ /* 0x000fea0003800200 */
.L_x_75:
[----:B------:R-:W0:Y:S01]  /*0580*/  MUFU.RCP R3, R4 ;  /* 0x0000000400037308 */ /* 0x000e220000001000 */
[----:B------:R1:W-:Y:S01]  /*0590*/  STG.E desc[UR4][R6.64], R5 ;  /* 0x0000000506007986 */ /* 0x0003e2000c101904 */
[----:B------:R-:W-:Y:S06]  /*05a0*/  BSSY.RECONVERGENT B0, `(.L_x_77) ;  /* 0x000000b000007945 */ /* 0x000fec0003800200 */
[----:B------:R-:W2:Y:S01]  /*05b0*/  FCHK P0, R0, R4 ;  /* 0x0000000400007302 */ /* 0x000ea20000000000 */
[----:B0-----:R-:W-:-:S04]  /*05c0*/  FFMA R8, R3, -R4, 1 ;  /* 0x3f80000003087423 */ /* 0x001fc80000000804 */
[----:B------:R-:W-:-:S04]  /*05d0*/  FFMA R10, R3, R8, R3 ;  /* 0x00000008030a7223 */ /* 0x000fc80000000003 */
[----:B------:R-:W-:-:S04]  /*05e0*/  FFMA R3, R0, R10, RZ ;  /* 0x0000000a00037223 */ /* 0x000fc800000000ff */
[----:B------:R-:W-:-:S04]  /*05f0*/  FFMA R8, R3, -R4, R0 ;  /* 0x8000000403087223 */ /* 0x000fc80000000000 */
[----:B------:R-:W-:Y:S01]  /*0600*/  FFMA R3, R10, R8, R3 ;  /* 0x000000080a037223 */ /* 0x000fe20000000003 */
[----:B-12---:R-:W-:Y:S06]  /*0610*/  @!P0 BRA `(.L_x_78) ;  /* 0x00000000000c8947 */ /* 0x006fec0003800000 */
[----:B------:R-:W-:Y:S01]  /*0620*/  IMAD.MOV.U32 R3, RZ, RZ, R0 ;  /* 0x000000ffff037224 */ /* 0x000fe200078e0000 */
[----:B------:R-:W-:-:S07]  /*0630*/  MOV R8, 0x650 ;  /* 0x0000065000087802 */ /* 0x000fce0000000f00 */
[----:B------:R-:W-:Y:S05]  /*0640*/  CALL.REL.NOINC `($__internal_3_$__cuda_sm3x_div_rn_noftz_f32_slowpath) ;  /* 0x0000000000a47944 */ /* 0x000fea0003c00000 */
.L_x_78:
[----:B------:R-:W-:Y:S05]  /*0650*/  BSYNC.RECONVERGENT B0 ;  /* 0x0000000000007941 */ /* 0x000fea0003800200 */
.L_x_77:
        /* <DEDUP_REMOVED lines=10> */
[----:B------:R-:W-:Y:S02]  /*0700*/  MOV R3, R2 ;  /* 0x0000000200037202 */ /* 0x000fe40000000f00 */
[----:B------:R-:W-:-:S07]  /*0710*/  MOV R8, 0x730 ;  /* 0x0000073000087802 */ /* 0x000fce0000000f00 */
[----:B------:R-:W-:Y:S05]  /*0720*/  CALL.REL.NOINC `($__internal_3_$__cuda_sm3x_div_rn_noftz_f32_slowpath) ;  /* 0x00000000006c7944 */ /* 0x000fea0003c00000 */
[----:B------:R-:W-:-:S07]  /*0730*/  IMAD.MOV.U32 R5, RZ, RZ, R3 ;  /* 0x000000ffff057224 */ /* 0x000fce00078e0003 */
.L_x_80:
[----:B------:R-:W-:Y:S05]  /*0740*/  BSYNC.RECONVERGENT B0 ;  /* 0x0000000000007941 */ /* 0x000fea0003800200 */
.L_x_79:
[----:B------:R-:W-:Y:S01]  /*0750*/  STG.E desc[UR4][R6.64+0x8], R5 ;  /* 0x0000080506007986 */ /* 0x000fe2000c101904 */
[----:B------:R-:W-:Y:S05]  /*0760*/  EXIT ;  /* 0x000000000000794d */ /* 0x000fea0003800000 */
        .weak           $__internal_2_$__cuda_sm20_sqrt_rn_f32_slowpath
        .type           $__internal_2_$__cuda_sm20_sqrt_rn_f32_slowpath,@function
        .size           $__internal_2_$__cuda_sm20_sqrt_rn_f32_slowpath,($__internal_3_$__cuda_sm3x_div_rn_noftz_f32_slowpath - $__internal_2_$__cuda_sm20_sqrt_rn_f32_slowpath)
$__internal_2_$__cuda_sm20_sqrt_rn_f32_slowpath:
[----:B------:R-:W-:-:S13]  /*0770*/  LOP3.LUT P0, RZ, R4, 0x7fffffff, RZ, 0xc0, !PT ;  /* 0x7fffffff04ff7812 */ /* 0x000fda000780c0ff */
[----:B------:R-:W-:Y:S01]  /*0780*/  @!P0 MOV R8, R4 ;  /* 0x0000000400088202 */ /* 0x000fe20000000f00 */
[----:B------:R-:W-:Y:S06]  /*0790*/  @!P0 BRA `(.L_x_81) ;  /* 0x0000000000408947 */ /* 0x000fec0003800000 */
[----:B------:R-:W-:-:S13]  /*07a0*/  FSETP.GEU.FTZ.AND P0, PT, R4, RZ, PT ;  /* 0x000000ff0400720b */ /* 0x000fda0003f1e000 */
[----:B------:R-:W-:Y:S01]  /*07b0*/  @!P0 IMAD.MOV.U32 R8, RZ, RZ, 0x7fffffff ;  /* 0x7fffffffff088424 */ /* 0x000fe200078e00ff */
        /* <DEDUP_REMOVED lines=8> */
[----:B------:R-:W-:Y:S01]  /*0840*/  @P0 FMUL.FTZ R12, R8, 0.5 ;  /* 0x3f000000080c0820 */ /* 0x000fe20000410000 */
[----:B------:R-:W-:Y:S02]  /*0850*/  @!P0 MOV R8, R4 ;  /* 0x0000000400088202 */ /* 0x000fe40000000f00 */
[----:B------:R-:W-:-:S04]  /*0860*/  @P0 FADD.FTZ R11, -R10, -RZ ;  /* 0x800000ff0a0b0221 */ /* 0x000fc80000010100 */
[----:B------:R-:W-:-:S04]  /*0870*/  @P0 FFMA R11, R10, R11, R9 ;  /* 0x0000000b0a0b0223 */ /* 0x000fc80000000009 */
[----:B------:R-:W-:-:S04]  /*0880*/  @P0 FFMA R11, R11, R12, R10 ;  /* 0x0000000c0b0b0223 */ /* 0x000fc8000000000a */
[----:B------:R-:W-:-:S07]  /*0890*/  @P0 FMUL.FTZ R8, R11, 2.3283064365386962891e-10 ;  /* 0x2f8000000b080820 */ /* 0x000fce0000410000 */
.L_x_81:
[----:B------:R-:W-:Y:S01]  /*08a0*/  IMAD.MOV.U32 R4, RZ, RZ, R8 ;  /* 0x000000ffff047224 */ /* 0x000fe200078e0008 */
[----:B------:R-:W-:Y:S01]  /*08b0*/  MOV R8, R13 ;  /* 0x0000000d00087202 */ /* 0x000fe20000000f00 */
[----:B------:R-:W-:-:S04]  /*08c0*/  IMAD.MOV.U32 R9, RZ, RZ, 0x0 ;  /* 0x00000000ff097424 */ /* 0x000fc800078e00ff */
[----:B------:R-:W-:Y:S05]  /*08d0*/  RET.REL.NODEC R8 `(_Z17find_ray_to_lightiPfS_S_S_) ;  /* 0xfffffff408c87950 */ /* 0x000fea0003c3ffff */
        .weak           $__internal_3_$__cuda_sm3x_div_rn_noftz_f32_slowpath
        .type           $__internal_3_$__cuda_sm3x_div_rn_noftz_f32_slowpath,@function
        .size           $__internal_3_$__cuda_sm3x_div_rn_noftz_f32_slowpath,(.L_x_101 - $__internal_3_$__cuda_sm3x_div_rn_noftz_f32_slowpath)
$__internal_3_$__cuda_sm3x_div_rn_noftz_f32_slowpath:
[----:B------:R-:W-:Y:S01]  /*08e0*/  SHF.R.U32.HI R9, RZ, 0x17, R4 ;  /* 0x00000017ff097819 */ /* 0x000fe20000011604 */
[----:B------:R-:W-:Y:S01]  /*08f0*/  BSSY.RECONVERGENT B1, `(.L_x_82) ;  /* 0x0000063000017945 */ /* 0x000fe20003800200 */
[----:B------:R-:W-:Y:S02]  /*0900*/  SHF.R.U32.HI R5, RZ, 0x17, R3 ;  /* 0x00000017ff057819 */ /* 0x000fe40000011603 */
[----:B------:R-:W-:Y:S02]  /*0910*/  LOP3.LUT R15, R9, 0xff, RZ, 0xc0, !PT ;  /* 0x000000ff090f7812 */ /* 0x000fe400078ec0ff */
[----:B------:R-:W-:Y:S02]  /*0920*/  LOP3.LUT R13, R5, 0xff, RZ, 0xc0, !PT ;  /* 0x000000ff050d7812 */ /* 0x000fe400078ec0ff */
[----:B------:R-:W-:Y:S02]  /*0930*/  IADD3 R11, PT, PT, R15, -0x1, RZ ;  /* 0xffffffff0f0b7810 */ /* 0x000fe40007ffe0ff */
[----:B------:R-:W-:Y:S01]  /*0940*/  MOV R10, R4 ;  /* 0x00000004000a7202 */ /* 0x000fe20000000f00 */
[----:B------:R-:W-:Y:S01]  /*0950*/  VIADD R9, R13, 0xffffffff ;  /* 0xffffffff0d097836 */ /* 0x000fe20000000000 */
[----:B------:R-:W-:-:S04]  /*0960*/  ISETP.GT.U32.AND P0, PT, R11, 0xfd, PT ;  /* 0x000000fd0b00780c */ /* 0x000fc80003f04070 */
[----:B------:R-:W-:-:S13]  /*0970*/  ISETP.GT.U32.OR P0, PT, R9, 0xfd, P0 ;  /* 0x000000fd0900780c */ /* 0x000fda0000704470 */
[----:B------:R-:W-:Y:S01]  /*0980*/  @!P0 IMAD.MOV.U32 R5, RZ, RZ, RZ ;  /* 0x000000ffff058224 */ /* 0x000fe200078e00ff */
        /* <DEDUP_REMOVED lines=24> */
.L_x_83:
[----:B------:R-:W-:Y:S01]  /*0b10*/  LEA R9, R15, 0xc0800000, 0x17 ;  /* 0xc08000000f097811 */ /* 0x000fe200078eb8ff */
[----:B------:R-:W-:Y:S04]  /*0b20*/  BSSY.RECONVERGENT B2, `(.L_x_88) ;  /* 0x0000036000027945 */ /* 0x000fe80003800200 */
[----:B------:R-:W-:Y:S01]  /*0b30*/  IMAD.IADD R9, R10, 0x1, -R9 ;  /* 0x000000010a097824 */ /* 0x000fe200078e0a09 */
[----:B------:R-:W-:-:S03]  /*0b40*/  IADD3 R10, PT, PT, R13, -0x7f, RZ ;  /* 0xffffff810d0a7810 */ /* 0x000fc60007ffe0ff */
[----:B------:R-:W0:Y:S01]  /*0b50*/  MUFU.RCP R11, R9 ;  /* 0x00000009000b7308 */ /* 0x000e220000001000 */
[----:B------:R-:W-:Y:S01]  /*0b60*/  FADD.FTZ R12, -R9, -RZ ;  /* 0x800000ff090c7221 */ /* 0x000fe20000010100 */
[C---:B------:R-:W-:Y:S01]  /*0b70*/  IMAD R3, R10.reuse, -0x800000, R3 ;  /* 0xff8000000a037824 */ /* 0x040fe200078e0203 */
[----:B------:R-:W-:-:S05]  /*0b80*/  IADD3 R10, PT, PT, R10, 0x7f, -R15 ;  /* 0x0000007f0a0a7810 */ /* 0x000fca0007ffe80f */
[----:B------:R-:W-:Y:S02]  /*0b90*/  IMAD.IADD R10, R10, 0x1, R5 ;  /* 0x000000010a0a7824 */ /* 0x000fe400078e0205 */
        /* <DEDUP_REMOVED lines=21> */
[CCC-:B------:R-:W-:Y:S01]  /*0cf0*/  FFMA.RM R10, R16.reuse, R12.reuse, R11.reuse ;  /* 0x0000000c100a7223 */ /* 0x1c0fe2000000400b */
[C---:B------:R-:W-:Y:S02]  /*0d00*/  ISETP.NE.AND P2, PT, R13.reuse, RZ, PT ;  /* 0x000000ff0d00720c */ /* 0x040fe40003f45270 */
[----:B------:R-:W-:Y:S02]  /*0d10*/  ISETP.NE.AND P1, PT, R13, RZ, PT ;  /* 0x000000ff0d00720c */ /* 0x000fe40003f25270 */
[----:B------:R-:W-:Y:S01]  /*0d20*/  LOP3.LUT R9, R5, 0x7fffff, RZ, 0xc0, !PT ;  /* 0x007fffff05097812 */ /* 0x000fe200078ec0ff */
[----:B------:R-:W-:Y:S01]  /*0d30*/  FFMA.RP R5, R16, R12, R11 ;  /* 0x0000000c10057223 */ /* 0x000fe2000000800b */
[----:B------:R-:W-:Y:S02]  /*0d40*/  IADD3 R12, PT, PT, R13, 0x20, RZ ;  /* 0x000000200d0c7810 */ /* 0x000fe40007ffe0ff */
[----:B------:R-:W-:-:S02]  /*0d50*/  LOP3.LUT R9, R9, 0x800000, RZ, 0xfc, !PT ;  /* 0x0080000009097812 */ /* 0x000fc400078efcff */
[----:B------:R-:W-:Y:S02]  /*0d60*/  IADD3 R11, PT, PT, -R13, RZ, RZ ;  /* 0x000000ff0d0b7210 */ /* 0x000fe40007ffe1ff */
[----:B------:R-:W-:Y:S02]  /*0d70*/  SHF.L.U32 R12, R9, R12, RZ ;  /* 0x0000000c090c7219 */ /* 0x000fe400000006ff */
[----:B------:R-:W-:Y:S02]  /*0d80*/  FSETP.NEU.FTZ.AND P0, PT, R5, R10, PT ;  /* 0x0000000a0500720b */ /* 0x000fe40003f1d000 */
[----:B------:R-:W-:Y:S02]  /*0d90*/  SEL R10, R11, RZ, P2 ;  /* 0x000000ff0b0a7207 */ /* 0x000fe40001000000 */
[----:B------:R-:W-:Y:S02]  /*0da0*/  ISETP.NE.AND P1, PT, R12, RZ, P1 ;  /* 0x000000ff0c00720c */ /* 0x000fe40000f25270 */
[----:B------:R-:W-:-:S02]  /*0db0*/  SHF.R.U32.HI R10, RZ, R10, R9 ;  /* 0x0000000aff0a7219 */ /* 0x000fc40000011609 */
[----:B------:R-:W-:Y:S02]  /*0dc0*/  PLOP3.LUT P0, PT, P0, P1, PT, 0xf8, 0x8f ;  /* 0x00000000008f781c */ /* 0x000fe40000703f70 */
[----:B------:R-:W-:Y:S02]  /*0dd0*/  SHF.R.U32.HI R12, RZ, 0x1, R10 ;  /* 0x00000001ff0c7819 */ /* 0x000fe4000001160a */
[----:B------:R-:W-:-:S04]  /*0de0*/  SEL R5, RZ, 0x1, !P0 ;  /* 0x00000001ff057807 */ /* 0x000fc80004000000 */
[----:B------:R-:W-:-:S04]  /*0df0*/  LOP3.LUT R5, R5, 0x1, R12, 0xf8, !PT ;  /* 0x0000000105057812 */ /* 0x000fc800078ef80c */
[----:B------:R-:W-:-:S05]  /*0e00*/  LOP3.LUT R5, R5, R10, RZ, 0xc0, !PT ;  /* 0x0000000a05057212 */ /* 0x000fca00078ec0ff */
[----:B------:R-:W-:-:S05]  /*0e10*/  IMAD.IADD R12, R12, 0x1, R5 ;  /* 0x000000010c0c7824 */ /* 0x000fca00078e0205 */
[----:B------:R-:W-:Y:S01]  /*0e20*/  LOP3.LUT R3, R12, R3, RZ, 0xfc, !PT ;  /* 0x000000030c037212 */ /* 0x000fe200078efcff */
[----:B------:R-:W-:Y:S06]  /*0e30*/  BRA `(.L_x_91) ;  /* 0x0000000000107947 */ /* 0x000fec0003800000 */
.L_x_90:
[----:B------:R-:W-:-:S04]  /*0e40*/  LOP3.LUT R3, R3, 0x80000000, RZ, 0xc0, !PT ;  /* 0x8000000003037812 */ /* 0x000fc800078ec0ff */
[----:B------:R-:W-:Y:S01]  /*0e50*/  LOP3.LUT R3, R3, 0x7f800000, RZ, 0xfc, !PT ;  /* 0x7f80000003037812 */ /* 0x000fe200078efcff */
[----:B------:R-:W-:Y:S06]  /*0e60*/  BRA `(.L_x_91) ;  /* 0x0000000000047947 */ /* 0x000fec0003800000 */
.L_x_89:
[----:B------:R-:W-:-:S07]  /*0e70*/  LEA R3, R10, R3, 0x17 ;  /* 0x000000030a037211 */ /* 0x000fce00078eb8ff */
.L_x_91:
[----:B------:R-:W-:Y:S05]  /*0e80*/  BSYNC.RECONVERGENT B2 ;  /* 0x0000000000027941 */ /* 0x000fea0003800200 */
.L_x_88:
[----:B------:R-:W-:Y:S05]  /*0e90*/  BRA `(.L_x_92) ;  /* 0x0000000000207947 */ /* 0x000fea0003800000 */
.L_x_87:
[----:B------:R-:W-:-:S04]  /*0ea0*/  LOP3.LUT R3, R10, 0x80000000, R3, 0x48, !PT ;  /* 0x800000000a037812 */ /* 0x000fc800078e4803 */
[----:B------:R-:W-:Y:S01]  /*0eb0*/  LOP3.LUT R3, R3, 0x7f800000, RZ, 0xfc, !PT ;  /* 0x7f80000003037812 */ /* 0x000fe200078efcff */
[----:B------:R-:W-:Y:S06]  /*0ec0*/  BRA `(.L_x_92) ;  /* 0x0000000000147947 */ /* 0x000fec0003800000 */
.L_x_86:
[----:B------:R-:W-:Y:S01]  /*0ed0*/  LOP3.LUT R3, R10, 0x80000000, R3, 0x48, !PT ;  /* 0x800000000a037812 */ /* 0x000fe200078e4803 */
[----:B------:R-:W-:Y:S06]  /*0ee0*/  BRA `(.L_x_92) ;  /* 0x00000000000c7947 */ /* 0x000fec0003800000 */
.L_x_85:
[----:B------:R-:W0:Y:S01]  /*0ef0*/  MUFU.RSQ R3, -QNAN ;  /* 0xffc0000000037908 */ /* 0x000e220000001400 */
[----:B------:R-:W-:Y:S05]  /*0f00*/  BRA `(.L_x_92) ;  /* 0x0000000000047947 */ /* 0x000fea0003800000 */
.L_x_84:
[----:B------:R-:W-:-:S07]  /*0f10*/  FADD.FTZ R3, R3, R4 ;  /* 0x0000000403037221 */ /* 0x000fce0000010000 */
.L_x_92:
[----:B------:R-:W-:Y:S05]  /*0f20*/  BSYNC.RECONVERGENT B1 ;  /* 0x0000000000017941 */ /* 0x000fea0003800200 */
.L_x_82:
[----:B------:R-:W-:-:S04]  /*0f30*/  HFMA2 R9, -RZ, RZ, 0, 0 ;  /* 0x00000000ff097431 */ /* 0x000fc800000001ff */
[----:B0-----:R-:W-:Y:S05]  /*0f40*/  RET.REL.NODEC R8 `(_Z17find_ray_to_lightiPfS_S_S_) ;  /* 0xfffffff0082c7950 */ /* 0x001fea0003c3ffff */
.L_x_93:
        /* <DEDUP_REMOVED lines=11> */
.L_x_101:


//--------------------- .text._Z18lambertian_shadingPiiPfS0_S0_S0_S0_ --------------------------
	.section	.text._Z18lambertian_shadingPiiPfS0_S0_S0_S0_,"ax",@progbits
	.align	128
        .global         _Z18lambertian_shadingPiiPfS0_S0_S0_S0_
        .type           _Z18lambertian_shadingPiiPfS0_S0_S0_S0_,@function
        .size           _Z18lambertian_shadingPiiPfS0_S0_S0_S0_,(.L_x_104 - _Z18lambertian_shadingPiiPfS0_S0_S0_S0_)
        .other          _Z18lambertian_shadingPiiPfS0_S0_S0_S0_,@"STO_CUDA_ENTRY STV_DEFAULT"
_Z18lambertian_shadingPiiPfS0_S0_S0_S0_:
.text._Z18lambertian_shadingPiiPfS0_S0_S0_S0_:
        /* <DEDUP_REMOVED lines=16> */
[----:B------:R-:W3:Y:S08]  /*0100*/  LDC.64 R4, c[0x0][0x398] ;  /* 0x0000e600ff047b82 */ /* 0x000ef00000000a00 */
[----:B------:R-:W4:Y:S01]  /*0110*/  LDC.64 R10, c[0x0][0x3a0] ;  /* 0x0000e800ff0a7b82 */ /* 0x000f220000000a00 */
[----:B0-----:R-:W-:-:S04]  /*0120*/  IMAD R6, R9, UR6, RZ ;  /* 0x0000000609067c24 */ /* 0x001fc8000f8e02ff */
[----:B------:R-:W-:-:S03]  /*0130*/  IMAD R13, R7, R6, R0 ;  /* 0x00000006070d7224 */ /* 0x000fc600078e0200 */
[----:B------:R-:W0:Y:S01]  /*0140*/  LDC.64 R6, c[0x0][0x3a8] ;  /* 0x0000ea00ff067b82 */ /* 0x000e220000000a00 */
[----:B-1----:R-:W-:-:S06]  /*0150*/  IMAD.WIDE R2, R13, 0x4, R2 ;  /* 0x000000040d027825 */ /* 0x002fcc00078e0202 */
[----:B--2---:R-:W2:Y:S01]  /*0160*/  LDG.E R2, desc[UR4][R2.64] ;  /* 0x0000000402027981 */ /* 0x004ea2000c1e1900 */
[----:B---3--:R-:W-:-:S06]  /*0170*/  IMAD.WIDE R4, R13, 0x4, R4 ;  /* 0x000000040d047825 */ /* 0x008fcc00078e0204 */
[----:B------:R-:W2:Y:S01]  /*0180*/  LDG.E R5, desc[UR4][R4.64] ;  /* 0x0000000404057981 */ /* 0x000ea2000c1e1900 */
[----:B------:R-:W-:Y:S01]  /*0190*/  LEA R0, R13, R13, 0x1 ;  /* 0x0000000d0d007211 */ /* 0x000fe200078e08ff */
[----:B------:R-:W-:Y:S02]  /*01a0*/  HFMA2 R12, -RZ, RZ, 0, 0 ;  /* 0x00000000ff0c7431 */ /* 0x000fe400000001ff */
[----:B------:R-:W-:Y:S01]  /*01b0*/  HFMA2 R14, -RZ, RZ, 0, 0 ;  /* 0x00000000ff0e7431 */ /* 0x000fe200000001ff */
[----:B--2---:R-:W-:-:S13]  /*01c0*/  FSETP.GT.AND P0, PT, R2, R5, PT ;  /* 0x000000050200720b */ /* 0x004fda0003f04000 */
[----:B------:R-:W1:Y:S01]  /*01d0*/  @P0 LDC.64 R8, c[0x0][0x3b0] ;  /* 0x0000ec00ff080b82 */ /* 0x000e620000000a00 */
[----:B0-----:R-:W-:-:S05]  /*01e0*/  @P0 IMAD.WIDE R6, R0, 0x4, R6 ;  /* 0x0000000400060825 */ /* 0x001fca00078e0206 */
[----:B------:R-:W2:Y:S04]  /*01f0*/  @P0 LDG.E R15, desc[UR4][R6.64+0x4] ;  /* 0x00000404060f0981 */ /* 0x000ea8000c1e1900 */
[----:B------:R-:W3:Y:S04]  /*0200*/  @P0 LDG.E R13, desc[UR4][R6.64] ;  /* 0x00000004060d0981 */ /* 0x000ee8000c1e1900 */
[----:B------:R0:W5:Y:S01]  /*0210*/  @P0 LDG.E R5, desc[UR4][R6.64+0x8] ;  /* 0x0000080406050981 */ /* 0x000162000c1e1900 */
[----:B-1----:R-:W-:-:S05]  /*0220*/  @P0 IMAD.WIDE R8, R0, 0x4, R8 ;  /* 0x0000000400080825 */ /* 0x002fca00078e0208 */
[----:B------:R-:W2:Y:S04]  /*0230*/  @P0 LDG.E R16, desc[UR4][R8.64+0x4] ;  /* 0x0000040408100981 */ /* 0x000ea8000c1e1900 */
[----:B------:R-:W3:Y:S04]  /*0240*/  @P0 LDG.E R4, desc[UR4][R8.64] ;  /* 0x0000000408040981 */ /* 0x000ee8000c1e1900 */
[----:B------:R-:W5:Y:S01]  /*0250*/  @P0 LDG.E R17, desc[UR4][R8.64+0x8] ;  /* 0x0000080408110981 */ /* 0x000f62000c1e1900 */
[----:B----4-:R-:W-:Y:S01]  /*0260*/  @P0 IMAD.WIDE R2, R0, 0x4, R10 ;  /* 0x0000000400020825 */ /* 0x010fe200078e020a */
[----:B------:R-:W-:-:S04]  /*0270*/  MOV R10, RZ ;  /* 0x000000ff000a7202 */ /* 0x000fc80000000f00 */
[----:B------:R-:W4:Y:S04]  /*0280*/  @P0 LDG.E R12, desc[UR4][R2.64+0x4] ;  /* 0x00000404020c0981 */ /* 0x000f28000c1e1900 */
[----:B------:R-:W4:Y:S04]  /*0290*/  @P0 LDG.E R10, desc[UR4][R2.64] ;  /* 0x00000004020a0981 */ /* 0x000f28000c1e1900 */
[----:B------:R-:W4:Y:S01]  /*02a0*/  @P0 LDG.E R14, desc[UR4][R2.64+0x8] ;  /* 0x00000804020e0981 */ /* 0x000f22000c1e1900 */
[----:B0-----:R-:W-:Y:S01]  /*02b0*/  MOV R7, 0x437f0000 ;  /* 0x437f000000077802 */ /* 0x001fe20000000f00 */
[----:B--2---:R-:W-:-:S04]  /*02c0*/  @P0 FMUL R16, R15, R16 ;  /* 0x000000100f100220 */ /* 0x004fc80000400000 */
[----:B---3--:R-:W-:-:S04]  /*02d0*/  @P0 FFMA R4, R13, R4, R16 ;  /* 0x000000040d040223 */ /* 0x008fc80000000010 */
[----:B-----5:R-:W-:-:S04]  /*02e0*/  @P0 FFMA R4, R5, R17, R4 ;  /* 0x0000001105040223 */ /* 0x020fc80000000004 */
[----:B------:R-:W-:Y:S02]  /*02f0*/  @P0 FMUL R7, |R4|, 255 ;  /* 0x437f000004070820 */ /* 0x000fe40000400200 */
[----:B------:R-:W0:Y:S02]  /*0300*/  LDC.64 R4, c[0x0][0x380] ;  /* 0x0000e000ff047b82 */ /* 0x000e240000000a00 */
[-C--:B----4-:R-:W-:Y:S01]  /*0310*/  FMUL R12, R12, R7.reuse ;  /* 0x000000070c0c7220 */ /* 0x090fe20000400000 */
[----:B------:R-:W-:Y:S01]  /*0320*/  FMUL R10, R7, R10 ;  /* 0x0000000a070a7220 */ /* 0x000fe20000400000 */
[----:B------:R-:W-:Y:S02]  /*0330*/  FMUL R14, R14, R7 ;  /* 0x000000070e0e7220 */ /* 0x000fe40000400000 */
[----:B------:R-:W1:Y:S08]  /*0340*/  F2I.TRUNC.NTZ R11, R12 ;  /* 0x0000000c000b7305 */ /* 0x000e70000020f100 */
[----:B------:R-:W2:Y:S08]  /*0350*/  F2I.TRUNC.NTZ R9, R10 ;  /* 0x0000000a00097305 */ /* 0x000eb0000020f100 */
[----:B------:R-:W3:Y:S01]  /*0360*/  F2I.TRUNC.NTZ R7, R14 ;  /* 0x0000000e00077305 */ /* 0x000ee2000020f100 */
[----:B0-----:R-:W-:-:S05]  /*0370*/  IMAD.WIDE R2, R0, 0x4, R4 ;  /* 0x0000000400027825 */ /* 0x001fca00078e0204 */
[----:B-1----:R-:W-:Y:S04]  /*0380*/  STG.E desc[UR4][R2.64+0x4], R11 ;  /* 0x0000040b02007986 */ /* 0x002fe8000c101904 */
[----:B--2---:R-:W-:Y:S04]  /*0390*/  STG.E desc[UR4][R2.64], R9 ;  /* 0x0000000902007986 */ /* 0x004fe8000c101904 */
[----:B---3--:R-:W-:Y:S01]  /*03a0*/  STG.E desc[UR4][R2.64+0x8], R7 ;  /* 0x0000080702007986 */ /* 0x008fe2000c101904 */
[----:B------:R-:W-:Y:S05]  /*03b0*/  EXIT ;  /* 0x000000000000794d */ /* 0x000fea0003800000 */
.L_x_94:
        /* <DEDUP_REMOVED lines=12> */
.L_x_104:


//--------------------- .nv.global.init           --------------------------
	.section	.nv.global.init,"aw",@progbits
	.align	8
.nv.global.init:
	.type		collision_functions,@object
	.size		collision_functions,(.L_0 - collision_functions)
collision_functions:
        /*0000*/ 	.byte	0x08, 0x00, 0x00, 0x00, 0x00, 0x00, 0x00, 0x00, 0x10, 0x00, 0x00, 0x00, 0x00, 0x00, 0x00, 0x00
        /*0010*/ 	.byte	0x18, 0x00, 0x00, 0x00, 0x00, 0x00, 0x00, 0x00
.L_0:


//--------------------- .nv.shared.reserved.0     --------------------------
	.section	.nv.shared.reserved.0,"aw",@nobits
	.weak		__nv_reservedSMEM_offset_0_alias
	.size		__nv_reservedSMEM_offset_0_alias, 0, 64
	.other		__nv_reservedSMEM_offset_0_alias,@"STO_CUDA_RESERVED_SHARED STV_DEFAULT"
__nv_reservedSMEM_offset_0_alias:
	.zero		0
	.zero		64


//--------------------- .nv.constant0._Z12find_closestPfS_iS_iiiS_S_S_S_ --------------------------
	.section	.nv.constant0._Z12find_closestPfS_iS_iiiS_S_S_S_,"a",@progbits
	.sectionflags	@""
	.align	4
.nv.constant0._Z12find_closestPfS_iS_iiiS_S_S_S_:
	.zero		976


//--------------------- .nv.constant0._Z17find_ray_to_lightiPfS_S_S_ --------------------------
	.section	.nv.constant0._Z17find_ray_to_lightiPfS_S_S_,"a",@progbits
	.sectionflags	@""
	.align	4
.nv.constant0._Z17find_ray_to_lightiPfS_S_S_:
	.zero		936


//--------------------- .nv.constant0._Z18lambertian_shadingPiiPfS0_S0_S0_S0_ --------------------------
	.section	.nv.constant0._Z18lambertian_shadingPiiPfS0_S0_S0_S0_,"a",@progbits
	.sectionflags	@""
	.align	4
.nv.constant0._Z18lambertian_shadingPiiPfS0_S0_S0_S0_:
	.zero		952


//--------------------- SYMBOLS --------------------------

	.type		.nv.reservedSmem.offset0,@object
	.size		.nv.reservedSmem.offset0,0x4
